//
// Generated by NVIDIA NVVM Compiler
//
// Compiler Build ID: CL-36424714
// Cuda compilation tools, release 13.0, V13.0.88
// Based on NVVM 20.0.0
//

.version 9.0
.target sm_100
.address_size 64

	// .globl	_Z13calNumDensityPKdiPdii

.visible .entry _Z13calNumDensityPKdiPdii(
	.param .u64 .ptr .align 1 _Z13calNumDensityPKdiPdii_param_0,
	.param .u32 _Z13calNumDensityPKdiPdii_param_1,
	.param .u64 .ptr .align 1 _Z13calNumDensityPKdiPdii_param_2,
	.param .u32 _Z13calNumDensityPKdiPdii_param_3,
	.param .u32 _Z13calNumDensityPKdiPdii_param_4
)
{
	.reg .pred 	%p<3>;
	.reg .b32 	%r<49>;
	.reg .b64 	%rd<40>;
	.reg .b64 	%fd<45>;

	ld.param.u64 	%rd3, [_Z13calNumDensityPKdiPdii_param_0];
	ld.param.u32 	%r6, [_Z13calNumDensityPKdiPdii_param_1];
	ld.param.u64 	%rd4, [_Z13calNumDensityPKdiPdii_param_2];
	mov.u32 	%r9, %ctaid.x;
	mov.u32 	%r1, %ntid.x;
	mov.u32 	%r10, %tid.x;
	mad.lo.s32 	%r48, %r9, %r1, %r10;
	setp.ge.s32 	%p1, %r48, %r6;
	@%p1 bra 	$L__BB0_3;
	cvta.to.global.u64 	%rd1, %rd4;
	mov.u32 	%r11, %nctaid.x;
	mul.lo.s32 	%r3, %r1, %r11;
	cvta.to.global.u64 	%rd2, %rd3;
$L__BB0_2:
	ld.param.u32 	%r47, [_Z13calNumDensityPKdiPdii_param_4];
	ld.param.u32 	%r46, [_Z13calNumDensityPKdiPdii_param_3];
	shl.b32 	%r12, %r48, 1;
	mul.wide.s32 	%rd5, %r12, 8;
	add.s64 	%rd6, %rd2, %rd5;
	ld.global.f64 	%fd1, [%rd6];
	ld.global.f64 	%fd2, [%rd6+8];
	add.f64 	%fd3, %fd1, 0d3FE0000000000000;
	cvt.rzi.s32.f64 	%r13, %fd3;
	add.f64 	%fd4, %fd2, 0d3FE0000000000000;
	cvt.rzi.s32.f64 	%r14, %fd4;
	cvt.rn.f64.s32 	%fd5, %r13;
	sub.f64 	%fd6, %fd1, %fd5;
	cvt.rn.f64.s32 	%fd7, %r14;
	sub.f64 	%fd8, %fd2, %fd7;
	mov.f64 	%fd9, 0d3FE0000000000000;
	sub.f64 	%fd10, %fd9, %fd6;
	mul.f64 	%fd11, %fd10, %fd10;
	mul.f64 	%fd12, %fd11, 0d3FE0000000000000;
	mul.f64 	%fd13, %fd6, %fd6;
	mov.f64 	%fd14, 0d3FE8000000000000;
	sub.f64 	%fd15, %fd14, %fd13;
	add.f64 	%fd16, %fd6, 0d3FE0000000000000;
	mul.f64 	%fd17, %fd16, %fd16;
	mul.f64 	%fd18, %fd17, 0d3FE0000000000000;
	sub.f64 	%fd19, %fd9, %fd8;
	mul.f64 	%fd20, %fd19, %fd19;
	mul.f64 	%fd21, %fd20, 0d3FE0000000000000;
	mul.f64 	%fd22, %fd8, %fd8;
	sub.f64 	%fd23, %fd14, %fd22;
	add.f64 	%fd24, %fd8, 0d3FE0000000000000;
	mul.f64 	%fd25, %fd24, %fd24;
	mul.f64 	%fd26, %fd25, 0d3FE0000000000000;
	add.s32 	%r15, %r14, -1;
	add.s32 	%r16, %r13, -1;
	rem.s32 	%r17, %r16, %r46;
	shr.s32 	%r18, %r17, 31;
	and.b32  	%r19, %r18, %r46;
	add.s32 	%r20, %r19, %r17;
	mul.lo.s32 	%r21, %r20, %r47;
	cvt.s64.s32 	%rd7, %r21;
	rem.s32 	%r22, %r15, %r47;
	shr.s32 	%r23, %r22, 31;
	and.b32  	%r24, %r23, %r47;
	add.s32 	%r25, %r24, %r22;
	cvt.s64.s32 	%rd8, %r25;
	add.s64 	%rd9, %rd7, %rd8;
	shl.b64 	%rd10, %rd9, 3;
	add.s64 	%rd11, %rd1, %rd10;
	mul.f64 	%fd27, %fd12, %fd21;
	atom.global.add.f64 	%fd28, [%rd11], %fd27;
	rem.s32 	%r26, %r14, %r47;
	shr.s32 	%r27, %r26, 31;
	and.b32  	%r28, %r27, %r47;
	add.s32 	%r29, %r28, %r26;
	cvt.s64.s32 	%rd12, %r29;
	add.s64 	%rd13, %rd7, %rd12;
	shl.b64 	%rd14, %rd13, 3;
	add.s64 	%rd15, %rd1, %rd14;
	mul.f64 	%fd29, %fd12, %fd23;
	atom.global.add.f64 	%fd30, [%rd15], %fd29;
	add.s32 	%r30, %r14, 1;
	rem.s32 	%r31, %r30, %r47;
	shr.s32 	%r32, %r31, 31;
	and.b32  	%r33, %r32, %r47;
	add.s32 	%r34, %r33, %r31;
	cvt.s64.s32 	%rd16, %r34;
	add.s64 	%rd17, %rd7, %rd16;
	shl.b64 	%rd18, %rd17, 3;
	add.s64 	%rd19, %rd1, %rd18;
	mul.f64 	%fd31, %fd12, %fd26;
	atom.global.add.f64 	%fd32, [%rd19], %fd31;
	rem.s32 	%r35, %r13, %r46;
	shr.s32 	%r36, %r35, 31;
	and.b32  	%r37, %r36, %r46;
	add.s32 	%r38, %r37, %r35;
	mul.lo.s32 	%r39, %r38, %r47;
	cvt.s64.s32 	%rd20, %r39;
	add.s64 	%rd21, %rd20, %rd8;
	shl.b64 	%rd22, %rd21, 3;
	add.s64 	%rd23, %rd1, %rd22;
	mul.f64 	%fd33, %fd15, %fd21;
	atom.global.add.f64 	%fd34, [%rd23], %fd33;
	add.s64 	%rd24, %rd20, %rd12;
	shl.b64 	%rd25, %rd24, 3;
	add.s64 	%rd26, %rd1, %rd25;
	mul.f64 	%fd35, %fd15, %fd23;
	atom.global.add.f64 	%fd36, [%rd26], %fd35;
	add.s64 	%rd27, %rd20, %rd16;
	shl.b64 	%rd28, %rd27, 3;
	add.s64 	%rd29, %rd1, %rd28;
	mul.f64 	%fd37, %fd15, %fd26;
	atom.global.add.f64 	%fd38, [%rd29], %fd37;
	add.s32 	%r40, %r13, 1;
	rem.s32 	%r41, %r40, %r46;
	shr.s32 	%r42, %r41, 31;
	and.b32  	%r43, %r42, %r46;
	add.s32 	%r44, %r43, %r41;
	mul.lo.s32 	%r45, %r44, %r47;
	cvt.s64.s32 	%rd30, %r45;
	add.s64 	%rd31, %rd30, %rd8;
	shl.b64 	%rd32, %rd31, 3;
	add.s64 	%rd33, %rd1, %rd32;
	mul.f64 	%fd39, %fd18, %fd21;
	atom.global.add.f64 	%fd40, [%rd33], %fd39;
	add.s64 	%rd34, %rd30, %rd12;
	shl.b64 	%rd35, %rd34, 3;
	add.s64 	%rd36, %rd1, %rd35;
	mul.f64 	%fd41, %fd18, %fd23;
	atom.global.add.f64 	%fd42, [%rd36], %fd41;
	add.s64 	%rd37, %rd30, %rd16;
	shl.b64 	%rd38, %rd37, 3;
	add.s64 	%rd39, %rd1, %rd38;
	mul.f64 	%fd43, %fd18, %fd26;
	atom.global.add.f64 	%fd44, [%rd39], %fd43;
	add.s32 	%r48, %r48, %r3;
	setp.lt.s32 	%p2, %r48, %r6;
	@%p2 bra 	$L__BB0_2;
$L__BB0_3:
	ret;

}
	// .globl	_Z13moveParticlesdddPdS_iPKdS1_ii
.visible .entry _Z13moveParticlesdddPdS_iPKdS1_ii(
	.param .f64 _Z13moveParticlesdddPdS_iPKdS1_ii_param_0,
	.param .f64 _Z13moveParticlesdddPdS_iPKdS1_ii_param_1,
	.param .f64 _Z13moveParticlesdddPdS_iPKdS1_ii_param_2,
	.param .u64 .ptr .align 1 _Z13moveParticlesdddPdS_iPKdS1_ii_param_3,
	.param .u64 .ptr .align 1 _Z13moveParticlesdddPdS_iPKdS1_ii_param_4,
	.param .u32 _Z13moveParticlesdddPdS_iPKdS1_ii_param_5,
	.param .u64 .ptr .align 1 _Z13moveParticlesdddPdS_iPKdS1_ii_param_6,
	.param .u64 .ptr .align 1 _Z13moveParticlesdddPdS_iPKdS1_ii_param_7,
	.param .u32 _Z13moveParticlesdddPdS_iPKdS1_ii_param_8,
	.param .u32 _Z13moveParticlesdddPdS_iPKdS1_ii_param_9
)
{
	.reg .pred 	%p<37>;
	.reg .b32 	%r<140>;
	.reg .b64 	%rd<89>;
	.reg .b64 	%fd<180>;

	ld.param.f64 	%fd29, [_Z13moveParticlesdddPdS_iPKdS1_ii_param_0];
	ld.param.f64 	%fd30, [_Z13moveParticlesdddPdS_iPKdS1_ii_param_1];
	ld.param.f64 	%fd28, [_Z13moveParticlesdddPdS_iPKdS1_ii_param_2];
	ld.param.u64 	%rd25, [_Z13moveParticlesdddPdS_iPKdS1_ii_param_3];
	ld.param.u64 	%rd26, [_Z13moveParticlesdddPdS_iPKdS1_ii_param_4];
	ld.param.u32 	%r24, [_Z13moveParticlesdddPdS_iPKdS1_ii_param_5];
	ld.param.u64 	%rd27, [_Z13moveParticlesdddPdS_iPKdS1_ii_param_6];
	ld.param.u64 	%rd28, [_Z13moveParticlesdddPdS_iPKdS1_ii_param_7];
	ld.param.u32 	%r25, [_Z13moveParticlesdddPdS_iPKdS1_ii_param_8];
	ld.param.u32 	%r26, [_Z13moveParticlesdddPdS_iPKdS1_ii_param_9];
	cvta.to.global.u64 	%rd29, %rd28;
	mov.u32 	%r27, %ctaid.x;
	mov.u32 	%r1, %ntid.x;
	mov.u32 	%r28, %tid.x;
	mad.lo.s32 	%r135, %r27, %r1, %r28;
	mul.f64 	%fd31, %fd30, %fd28;
	div.rn.f64 	%fd32, %fd31, %fd29;
	mul.f64 	%fd1, %fd32, 0d3FE0000000000000;
	ld.global.f64 	%fd33, [%rd29];
	mul.f64 	%fd2, %fd1, %fd33;
	ld.global.f64 	%fd34, [%rd29+8];
	mul.f64 	%fd3, %fd1, %fd34;
	ld.global.f64 	%fd35, [%rd29+16];
	mul.f64 	%fd4, %fd1, %fd35;
	setp.ge.s32 	%p1, %r135, %r24;
	@%p1 bra 	$L__BB1_37;
	cvta.to.global.u64 	%rd1, %rd27;
	fma.rn.f64 	%fd36, %fd2, %fd2, 0d3FF0000000000000;
	fma.rn.f64 	%fd37, %fd3, %fd3, %fd36;
	fma.rn.f64 	%fd38, %fd4, %fd4, %fd37;
	mov.f64 	%fd39, 0d4000000000000000;
	div.rn.f64 	%fd5, %fd39, %fd38;
	cvt.rn.f64.s32 	%fd6, %r25;
	{
	.reg .b32 %temp; 
	mov.b64 	{%temp, %r29}, %fd6;
	}
	and.b32  	%r3, %r29, 2147483647;
	{
	.reg .b32 %temp; 
	mov.b64 	{%r30, %temp}, %fd6;
	}
	mov.b64 	%fd7, {%r30, %r3};
	{
	.reg .b32 %temp; 
	mov.b64 	{%temp, %r31}, %fd7;
	}
	shr.u32 	%r32, %r31, 20;
	setp.lt.u32 	%p2, %r31, 1048576;
	mul.f64 	%fd40, %fd7, 0d4350000000000000;
	{
	.reg .b32 %temp; 
	mov.b64 	{%temp, %r33}, %fd40;
	}
	shr.u32 	%r34, %r33, 20;
	add.s32 	%r35, %r32, %r34;
	add.s32 	%r36, %r35, -54;
	cvt.rn.f64.s32 	%fd8, %r26;
	{
	.reg .b32 %temp; 
	mov.b64 	{%temp, %r37}, %fd8;
	}
	and.b32  	%r4, %r37, 2147483647;
	{
	.reg .b32 %temp; 
	mov.b64 	{%r38, %temp}, %fd8;
	}
	mov.b64 	%fd9, {%r38, %r4};
	{
	.reg .b32 %temp; 
	mov.b64 	{%temp, %r39}, %fd9;
	}
	shr.u32 	%r40, %r39, 20;
	setp.lt.u32 	%p3, %r39, 1048576;
	mul.f64 	%fd41, %fd9, 0d4350000000000000;
	{
	.reg .b32 %temp; 
	mov.b64 	{%temp, %r41}, %fd41;
	}
	shr.u32 	%r42, %r41, 20;
	add.s32 	%r43, %r40, %r42;
	add.s32 	%r44, %r43, -54;
	selp.f64 	%fd42, %fd40, %fd7, %p2;
	selp.b32 	%r5, %r36, %r32, %p2;
	mov.b64 	%rd30, %fd42;
	and.b64  	%rd31, %rd30, 4503599627370495;
	or.b64  	%rd2, %rd31, 4503599627370496;
	selp.f64 	%fd43, %fd41, %fd9, %p3;
	selp.b32 	%r6, %r44, %r40, %p3;
	mov.b64 	%rd32, %fd43;
	and.b64  	%rd33, %rd32, 4503599627370495;
	or.b64  	%rd3, %rd33, 4503599627370496;
	mov.u32 	%r45, %nctaid.x;
	mul.lo.s32 	%r7, %r1, %r45;
	cvta.to.global.u64 	%rd4, %rd25;
	cvta.to.global.u64 	%rd5, %rd26;
$L__BB1_2:
	shl.b32 	%r46, %r135, 1;
	mul.wide.s32 	%rd34, %r46, 8;
	add.s64 	%rd6, %rd4, %rd34;
	ld.global.f64 	%fd44, [%rd6];
	ld.global.f64 	%fd45, [%rd6+8];
	add.f64 	%fd46, %fd44, 0d3FE0000000000000;
	cvt.rzi.s32.f64 	%r47, %fd46;
	add.f64 	%fd47, %fd45, 0d3FE0000000000000;
	cvt.rzi.s32.f64 	%r48, %fd47;
	cvt.rn.f64.s32 	%fd48, %r47;
	sub.f64 	%fd49, %fd44, %fd48;
	cvt.rn.f64.s32 	%fd50, %r48;
	sub.f64 	%fd51, %fd45, %fd50;
	mov.f64 	%fd52, 0d3FE0000000000000;
	sub.f64 	%fd53, %fd52, %fd49;
	mul.f64 	%fd54, %fd53, %fd53;
	mul.f64 	%fd55, %fd54, 0d3FE0000000000000;
	mul.f64 	%fd56, %fd49, %fd49;
	mov.f64 	%fd57, 0d3FE8000000000000;
	sub.f64 	%fd58, %fd57, %fd56;
	add.f64 	%fd59, %fd49, 0d3FE0000000000000;
	mul.f64 	%fd60, %fd59, %fd59;
	mul.f64 	%fd61, %fd60, 0d3FE0000000000000;
	sub.f64 	%fd62, %fd52, %fd51;
	mul.f64 	%fd63, %fd62, %fd62;
	mul.f64 	%fd64, %fd63, 0d3FE0000000000000;
	mul.f64 	%fd65, %fd51, %fd51;
	sub.f64 	%fd66, %fd57, %fd65;
	add.f64 	%fd67, %fd51, 0d3FE0000000000000;
	mul.f64 	%fd68, %fd67, %fd67;
	mul.f64 	%fd69, %fd68, 0d3FE0000000000000;
	add.s32 	%r49, %r48, -1;
	add.s32 	%r50, %r47, -1;
	rem.s32 	%r51, %r50, %r25;
	shr.s32 	%r52, %r51, 31;
	and.b32  	%r53, %r52, %r25;
	add.s32 	%r54, %r53, %r51;
	mul.lo.s32 	%r55, %r54, %r26;
	rem.s32 	%r56, %r49, %r26;
	shr.s32 	%r57, %r56, 31;
	and.b32  	%r58, %r57, %r26;
	add.s32 	%r59, %r58, %r56;
	add.s32 	%r60, %r59, %r55;
	mul.wide.s32 	%rd35, %r60, 8;
	add.s64 	%rd36, %rd1, %rd35;
	ld.global.f64 	%fd70, [%rd36];
	mul.f64 	%fd71, %fd70, %fd55;
	fma.rn.f64 	%fd72, %fd71, %fd64, 0d0000000000000000;
	add.s32 	%r61, %r54, %r25;
	mul.lo.s32 	%r62, %r61, %r26;
	add.s32 	%r63, %r59, %r62;
	mul.wide.s32 	%rd37, %r63, 8;
	add.s64 	%rd38, %rd1, %rd37;
	ld.global.f64 	%fd73, [%rd38];
	mul.f64 	%fd74, %fd73, %fd55;
	fma.rn.f64 	%fd75, %fd74, %fd64, 0d0000000000000000;
	rem.s32 	%r64, %r48, %r26;
	shr.s32 	%r65, %r64, 31;
	and.b32  	%r66, %r65, %r26;
	add.s32 	%r67, %r66, %r64;
	add.s32 	%r68, %r67, %r55;
	mul.wide.s32 	%rd39, %r68, 8;
	add.s64 	%rd40, %rd1, %rd39;
	ld.global.f64 	%fd76, [%rd40];
	mul.f64 	%fd77, %fd76, %fd55;
	fma.rn.f64 	%fd78, %fd77, %fd66, %fd72;
	add.s32 	%r69, %r67, %r62;
	mul.wide.s32 	%rd41, %r69, 8;
	add.s64 	%rd42, %rd1, %rd41;
	ld.global.f64 	%fd79, [%rd42];
	mul.f64 	%fd80, %fd79, %fd55;
	fma.rn.f64 	%fd81, %fd80, %fd66, %fd75;
	add.s32 	%r70, %r48, 1;
	rem.s32 	%r71, %r70, %r26;
	shr.s32 	%r72, %r71, 31;
	and.b32  	%r73, %r72, %r26;
	add.s32 	%r74, %r73, %r71;
	add.s32 	%r75, %r74, %r55;
	mul.wide.s32 	%rd43, %r75, 8;
	add.s64 	%rd44, %rd1, %rd43;
	ld.global.f64 	%fd82, [%rd44];
	mul.f64 	%fd83, %fd82, %fd55;
	fma.rn.f64 	%fd84, %fd83, %fd69, %fd78;
	add.s32 	%r76, %r74, %r62;
	mul.wide.s32 	%rd45, %r76, 8;
	add.s64 	%rd46, %rd1, %rd45;
	ld.global.f64 	%fd85, [%rd46];
	mul.f64 	%fd86, %fd85, %fd55;
	fma.rn.f64 	%fd87, %fd86, %fd69, %fd81;
	rem.s32 	%r77, %r47, %r25;
	shr.s32 	%r78, %r77, 31;
	and.b32  	%r79, %r78, %r25;
	add.s32 	%r80, %r79, %r77;
	mul.lo.s32 	%r81, %r80, %r26;
	add.s32 	%r82, %r59, %r81;
	mul.wide.s32 	%rd47, %r82, 8;
	add.s64 	%rd48, %rd1, %rd47;
	ld.global.f64 	%fd88, [%rd48];
	mul.f64 	%fd89, %fd88, %fd58;
	fma.rn.f64 	%fd90, %fd89, %fd64, %fd84;
	add.s32 	%r83, %r80, %r25;
	mul.lo.s32 	%r84, %r83, %r26;
	add.s32 	%r85, %r59, %r84;
	mul.wide.s32 	%rd49, %r85, 8;
	add.s64 	%rd50, %rd1, %rd49;
	ld.global.f64 	%fd91, [%rd50];
	mul.f64 	%fd92, %fd91, %fd58;
	fma.rn.f64 	%fd93, %fd92, %fd64, %fd87;
	add.s32 	%r86, %r67, %r81;
	mul.wide.s32 	%rd51, %r86, 8;
	add.s64 	%rd52, %rd1, %rd51;
	ld.global.f64 	%fd94, [%rd52];
	mul.f64 	%fd95, %fd94, %fd58;
	fma.rn.f64 	%fd96, %fd95, %fd66, %fd90;
	add.s32 	%r87, %r67, %r84;
	mul.wide.s32 	%rd53, %r87, 8;
	add.s64 	%rd54, %rd1, %rd53;
	ld.global.f64 	%fd97, [%rd54];
	mul.f64 	%fd98, %fd97, %fd58;
	fma.rn.f64 	%fd99, %fd98, %fd66, %fd93;
	add.s32 	%r88, %r74, %r81;
	mul.wide.s32 	%rd55, %r88, 8;
	add.s64 	%rd56, %rd1, %rd55;
	ld.global.f64 	%fd100, [%rd56];
	mul.f64 	%fd101, %fd100, %fd58;
	fma.rn.f64 	%fd102, %fd101, %fd69, %fd96;
	add.s32 	%r89, %r74, %r84;
	mul.wide.s32 	%rd57, %r89, 8;
	add.s64 	%rd58, %rd1, %rd57;
	ld.global.f64 	%fd103, [%rd58];
	mul.f64 	%fd104, %fd103, %fd58;
	fma.rn.f64 	%fd105, %fd104, %fd69, %fd99;
	add.s32 	%r90, %r47, 1;
	rem.s32 	%r91, %r90, %r25;
	shr.s32 	%r92, %r91, 31;
	and.b32  	%r93, %r92, %r25;
	add.s32 	%r94, %r93, %r91;
	mul.lo.s32 	%r95, %r94, %r26;
	add.s32 	%r96, %r59, %r95;
	mul.wide.s32 	%rd59, %r96, 8;
	add.s64 	%rd60, %rd1, %rd59;
	ld.global.f64 	%fd106, [%rd60];
	mul.f64 	%fd107, %fd106, %fd61;
	fma.rn.f64 	%fd108, %fd107, %fd64, %fd102;
	add.s32 	%r97, %r94, %r25;
	mul.lo.s32 	%r98, %r97, %r26;
	add.s32 	%r99, %r59, %r98;
	mul.wide.s32 	%rd61, %r99, 8;
	add.s64 	%rd62, %rd1, %rd61;
	ld.global.f64 	%fd109, [%rd62];
	mul.f64 	%fd110, %fd109, %fd61;
	fma.rn.f64 	%fd111, %fd110, %fd64, %fd105;
	add.s32 	%r100, %r67, %r95;
	mul.wide.s32 	%rd63, %r100, 8;
	add.s64 	%rd64, %rd1, %rd63;
	ld.global.f64 	%fd112, [%rd64];
	mul.f64 	%fd113, %fd112, %fd61;
	fma.rn.f64 	%fd114, %fd113, %fd66, %fd108;
	add.s32 	%r101, %r67, %r98;
	mul.wide.s32 	%rd65, %r101, 8;
	add.s64 	%rd66, %rd1, %rd65;
	ld.global.f64 	%fd115, [%rd66];
	mul.f64 	%fd116, %fd115, %fd61;
	fma.rn.f64 	%fd117, %fd116, %fd66, %fd111;
	add.s32 	%r102, %r74, %r95;
	mul.wide.s32 	%rd67, %r102, 8;
	add.s64 	%rd68, %rd1, %rd67;
	ld.global.f64 	%fd118, [%rd68];
	mul.f64 	%fd119, %fd118, %fd61;
	fma.rn.f64 	%fd120, %fd119, %fd69, %fd114;
	add.s32 	%r103, %r74, %r98;
	mul.wide.s32 	%rd69, %r103, 8;
	add.s64 	%rd70, %rd1, %rd69;
	ld.global.f64 	%fd121, [%rd70];
	mul.f64 	%fd122, %fd121, %fd61;
	fma.rn.f64 	%fd123, %fd122, %fd69, %fd117;
	mul.lo.s32 	%r104, %r135, 3;
	mul.wide.s32 	%rd71, %r104, 8;
	add.s64 	%rd72, %rd5, %rd71;
	ld.global.f64 	%fd124, [%rd72];
	fma.rn.f64 	%fd125, %fd1, %fd120, %fd124;
	ld.global.f64 	%fd126, [%rd72+8];
	fma.rn.f64 	%fd127, %fd1, %fd123, %fd126;
	fma.rn.f64 	%fd128, %fd4, %fd127, %fd125;
	ld.global.f64 	%fd129, [%rd72+16];
	mul.f64 	%fd130, %fd3, %fd129;
	sub.f64 	%fd131, %fd128, %fd130;
	mul.f64 	%fd132, %fd5, %fd131;
	fma.rn.f64 	%fd133, %fd2, %fd129, %fd127;
	mul.f64 	%fd134, %fd4, %fd125;
	sub.f64 	%fd135, %fd133, %fd134;
	mul.f64 	%fd136, %fd5, %fd135;
	fma.rn.f64 	%fd137, %fd3, %fd125, %fd129;
	mul.f64 	%fd138, %fd2, %fd127;
	sub.f64 	%fd139, %fd137, %fd138;
	mul.f64 	%fd140, %fd5, %fd139;
	mul.f64 	%fd141, %fd4, %fd136;
	mul.f64 	%fd142, %fd3, %fd140;
	sub.f64 	%fd143, %fd141, %fd142;
	fma.rn.f64 	%fd144, %fd1, %fd120, %fd143;
	add.f64 	%fd145, %fd125, %fd144;
	st.global.f64 	[%rd72], %fd145;
	mul.f64 	%fd146, %fd2, %fd140;
	mul.f64 	%fd147, %fd4, %fd132;
	sub.f64 	%fd148, %fd146, %fd147;
	fma.rn.f64 	%fd149, %fd1, %fd123, %fd148;
	add.f64 	%fd150, %fd127, %fd149;
	st.global.f64 	[%rd72+8], %fd150;
	mul.f64 	%fd151, %fd3, %fd132;
	mul.f64 	%fd152, %fd2, %fd136;
	sub.f64 	%fd153, %fd151, %fd152;
	add.f64 	%fd154, %fd153, %fd129;
	st.global.f64 	[%rd72+16], %fd154;
	ld.global.f64 	%fd155, [%rd6];
	fma.rn.f64 	%fd10, %fd28, %fd145, %fd155;
	st.global.f64 	[%rd6], %fd10;
	ld.global.f64 	%fd156, [%rd72+8];
	ld.global.f64 	%fd157, [%rd6+8];
	fma.rn.f64 	%fd11, %fd28, %fd156, %fd157;
	st.global.f64 	[%rd6+8], %fd11;
	setp.geu.f64 	%p4, %fd10, 0dBFE0000000000000;
	add.f64 	%fd158, %fd6, 0dBFE0000000000000;
	setp.ltu.f64 	%p5, %fd10, %fd158;
	and.pred  	%p6, %p4, %p5;
	@%p6 bra 	$L__BB1_19;
	add.f64 	%fd12, %fd10, 0d3FE0000000000000;
	{
	.reg .b32 %temp; 
	mov.b64 	{%temp, %r106}, %fd12;
	}
	and.b32  	%r107, %r106, 2147483647;
	{
	.reg .b32 %temp; 
	mov.b64 	{%r108, %temp}, %fd12;
	}
	mov.b64 	%fd176, {%r108, %r107};
	max.u32 	%r109, %r107, %r3;
	setp.lt.u32 	%p7, %r109, 2146435072;
	@%p7 bra 	$L__BB1_7;
	setp.num.f64 	%p15, %fd7, %fd7;
	setp.num.f64 	%p16, %fd176, %fd176;
	and.pred  	%p17, %p16, %p15;
	@%p17 bra 	$L__BB1_6;
	add.rn.f64 	%fd177, %fd12, %fd6;
	bra.uni 	$L__BB1_18;
$L__BB1_6:
	setp.eq.f64 	%p18, %fd176, 0d7FF0000000000000;
	selp.f64 	%fd177, 0dFFF8000000000000, %fd12, %p18;
	bra.uni 	$L__BB1_18;
$L__BB1_7:
	setp.eq.f64 	%p8, %fd7, 0d0000000000000000;
	mov.f64 	%fd177, 0dFFF8000000000000;
	@%p8 bra 	$L__BB1_18;
	setp.ltu.f64 	%p9, %fd176, %fd7;
	mov.f64 	%fd177, %fd12;
	@%p9 bra 	$L__BB1_18;
	{
	.reg .b32 %temp; 
	mov.b64 	{%temp, %r110}, %fd176;
	}
	shr.u32 	%r136, %r110, 20;
	setp.gt.u32 	%p10, %r110, 1048575;
	@%p10 bra 	$L__BB1_11;
	mul.f64 	%fd176, %fd176, 0d4350000000000000;
	{
	.reg .b32 %temp; 
	mov.b64 	{%temp, %r111}, %fd176;
	}
	shr.u32 	%r112, %r111, 20;
	add.s32 	%r113, %r136, %r112;
	add.s32 	%r136, %r113, -54;
$L__BB1_11:
	mov.b64 	%rd73, %fd176;
	and.b64  	%rd74, %rd73, 4503599627370495;
	or.b64  	%rd85, %rd74, 4503599627370496;
	sub.s32 	%r137, %r136, %r5;
$L__BB1_12:
	sub.s64 	%rd75, %rd85, %rd2;
	mov.b64 	%fd160, %rd75;
	{
	.reg .b32 %temp; 
	mov.b64 	{%temp, %r114}, %fd160;
	}
	setp.lt.s32 	%p11, %r114, 0;
	selp.b64 	%rd9, %rd85, %rd75, %p11;
	shl.b64 	%rd85, %rd9, 1;
	add.s32 	%r14, %r137, -1;
	setp.gt.s32 	%p12, %r137, 0;
	mov.u32 	%r137, %r14;
	@%p12 bra 	$L__BB1_12;
	and.b64  	%rd11, %rd9, 9223372036854775807;
	setp.eq.s64 	%p13, %rd11, 0;
	mov.b64 	%rd86, 0;
	@%p13 bra 	$L__BB1_17;
	mov.b64 	%fd161, %rd11;
	mul.f64 	%fd162, %fd161, 0d4350000000000000;
	{
	.reg .b32 %temp; 
	mov.b64 	{%temp, %r115}, %fd162;
	}
	shr.u32 	%r116, %r115, 20;
	sub.s32 	%r117, 55, %r116;
	sub.s32 	%r15, %r5, %r117;
	shl.b64 	%rd12, %rd11, %r117;
	setp.gt.s32 	%p14, %r15, 0;
	@%p14 bra 	$L__BB1_16;
	sub.s32 	%r119, 1, %r15;
	shr.u64 	%rd86, %rd12, %r119;
	bra.uni 	$L__BB1_17;
$L__BB1_16:
	add.s32 	%r118, %r15, -1;
	cvt.u64.u32 	%rd77, %r118;
	shl.b64 	%rd78, %rd77, 52;
	add.s64 	%rd86, %rd78, %rd12;
$L__BB1_17:
	mov.b64 	%fd163, %rd86;
	copysign.f64 	%fd177, %fd12, %fd163;
$L__BB1_18:
	setp.ltu.f64 	%p19, %fd177, 0d0000000000000000;
	add.f64 	%fd164, %fd177, %fd6;
	selp.f64 	%fd165, %fd164, %fd177, %p19;
	add.f64 	%fd166, %fd165, 0dBFE0000000000000;
	st.global.f64 	[%rd6], %fd166;
$L__BB1_19:
	setp.geu.f64 	%p20, %fd11, 0dBFE0000000000000;
	add.f64 	%fd167, %fd8, 0dBFE0000000000000;
	setp.ltu.f64 	%p21, %fd11, %fd167;
	and.pred  	%p22, %p20, %p21;
	@%p22 bra 	$L__BB1_36;
	add.f64 	%fd20, %fd11, 0d3FE0000000000000;
	{
	.reg .b32 %temp; 
	mov.b64 	{%temp, %r121}, %fd20;
	}
	and.b32  	%r122, %r121, 2147483647;
	{
	.reg .b32 %temp; 
	mov.b64 	{%r123, %temp}, %fd20;
	}
	mov.b64 	%fd178, {%r123, %r122};
	max.u32 	%r124, %r122, %r4;
	setp.lt.u32 	%p23, %r124, 2146435072;
	@%p23 bra 	$L__BB1_24;
	setp.num.f64 	%p31, %fd9, %fd9;
	setp.num.f64 	%p32, %fd178, %fd178;
	and.pred  	%p33, %p32, %p31;
	@%p33 bra 	$L__BB1_23;
	add.rn.f64 	%fd179, %fd20, %fd8;
	bra.uni 	$L__BB1_35;
$L__BB1_23:
	setp.eq.f64 	%p34, %fd178, 0d7FF0000000000000;
	selp.f64 	%fd179, 0dFFF8000000000000, %fd20, %p34;
	bra.uni 	$L__BB1_35;
$L__BB1_24:
	setp.eq.f64 	%p24, %fd9, 0d0000000000000000;
	mov.f64 	%fd179, 0dFFF8000000000000;
	@%p24 bra 	$L__BB1_35;
	setp.ltu.f64 	%p25, %fd178, %fd9;
	mov.f64 	%fd179, %fd20;
	@%p25 bra 	$L__BB1_35;
	{
	.reg .b32 %temp; 
	mov.b64 	{%temp, %r125}, %fd178;
	}
	shr.u32 	%r138, %r125, 20;
	setp.gt.u32 	%p26, %r125, 1048575;
	@%p26 bra 	$L__BB1_28;
	mul.f64 	%fd178, %fd178, 0d4350000000000000;
	{
	.reg .b32 %temp; 
	mov.b64 	{%temp, %r126}, %fd178;
	}
	shr.u32 	%r127, %r126, 20;
	add.s32 	%r128, %r138, %r127;
	add.s32 	%r138, %r128, -54;
$L__BB1_28:
	mov.b64 	%rd79, %fd178;
	and.b64  	%rd80, %rd79, 4503599627370495;
	or.b64  	%rd87, %rd80, 4503599627370496;
	sub.s32 	%r139, %r138, %r6;
$L__BB1_29:
	sub.s64 	%rd81, %rd87, %rd3;
	mov.b64 	%fd169, %rd81;
	{
	.reg .b32 %temp; 
	mov.b64 	{%temp, %r129}, %fd169;
	}
	setp.lt.s32 	%p27, %r129, 0;
	selp.b64 	%rd18, %rd87, %rd81, %p27;
	shl.b64 	%rd87, %rd18, 1;
	add.s32 	%r21, %r139, -1;
	setp.gt.s32 	%p28, %r139, 0;
	mov.u32 	%r139, %r21;
	@%p28 bra 	$L__BB1_29;
	and.b64  	%rd20, %rd18, 9223372036854775807;
	setp.eq.s64 	%p29, %rd20, 0;
	mov.b64 	%rd88, 0;
	@%p29 bra 	$L__BB1_34;
	mov.b64 	%fd170, %rd20;
	mul.f64 	%fd171, %fd170, 0d4350000000000000;
	{
	.reg .b32 %temp; 
	mov.b64 	{%temp, %r130}, %fd171;
	}
	shr.u32 	%r131, %r130, 20;
	sub.s32 	%r132, 55, %r131;
	sub.s32 	%r22, %r6, %r132;
	shl.b64 	%rd21, %rd20, %r132;
	setp.gt.s32 	%p30, %r22, 0;
	@%p30 bra 	$L__BB1_33;
	sub.s32 	%r134, 1, %r22;
	shr.u64 	%rd88, %rd21, %r134;
	bra.uni 	$L__BB1_34;
$L__BB1_33:
	add.s32 	%r133, %r22, -1;
	cvt.u64.u32 	%rd83, %r133;
	shl.b64 	%rd84, %rd83, 52;
	add.s64 	%rd88, %rd84, %rd21;
$L__BB1_34:
	mov.b64 	%fd172, %rd88;
	copysign.f64 	%fd179, %fd20, %fd172;
$L__BB1_35:
	setp.ltu.f64 	%p35, %fd179, 0d0000000000000000;
	add.f64 	%fd173, %fd179, %fd8;
	selp.f64 	%fd174, %fd173, %fd179, %p35;
	add.f64 	%fd175, %fd174, 0dBFE0000000000000;
	st.global.f64 	[%rd6+8], %fd175;
$L__BB1_36:
	add.s32 	%r135, %r135, %r7;
	setp.lt.s32 	%p36, %r135, %r24;
	@%p36 bra 	$L__BB1_2;
$L__BB1_37:
	ret;

}
	// .globl	_Z15solvePossionFFTPK7double2PS_S2_PKdS4_S4_ii
.visible .entry _Z15solvePossionFFTPK7double2PS_S2_PKdS4_S4_ii(
	.param .u64 .ptr .align 1 _Z15solvePossionFFTPK7double2PS_S2_PKdS4_S4_ii_param_0,
	.param .u64 .ptr .align 1 _Z15solvePossionFFTPK7double2PS_S2_PKdS4_S4_ii_param_1,
	.param .u64 .ptr .align 1 _Z15solvePossionFFTPK7double2PS_S2_PKdS4_S4_ii_param_2,
	.param .u64 .ptr .align 1 _Z15solvePossionFFTPK7double2PS_S2_PKdS4_S4_ii_param_3,
	.param .u64 .ptr .align 1 _Z15solvePossionFFTPK7double2PS_S2_PKdS4_S4_ii_param_4,
	.param .u64 .ptr .align 1 _Z15solvePossionFFTPK7double2PS_S2_PKdS4_S4_ii_param_5,
	.param .u32 _Z15solvePossionFFTPK7double2PS_S2_PKdS4_S4_ii_param_6,
	.param .u32 _Z15solvePossionFFTPK7double2PS_S2_PKdS4_S4_ii_param_7
)
{
	.reg .pred 	%p<4>;
	.reg .b32 	%r<20>;
	.reg .b64 	%rd<33>;
	.reg .b64 	%fd<37>;

	ld.param.u32 	%r8, [_Z15solvePossionFFTPK7double2PS_S2_PKdS4_S4_ii_param_6];
	ld.param.u32 	%r9, [_Z15solvePossionFFTPK7double2PS_S2_PKdS4_S4_ii_param_7];
	mov.u32 	%r10, %ctaid.x;
	mov.u32 	%r1, %ntid.x;
	mov.u32 	%r11, %tid.x;
	mad.lo.s32 	%r19, %r10, %r1, %r11;
	shr.u32 	%r12, %r9, 31;
	add.s32 	%r13, %r9, %r12;
	shr.s32 	%r14, %r13, 1;
	add.s32 	%r3, %r14, 1;
	mad.lo.s32 	%r4, %r8, %r14, %r8;
	setp.ge.s32 	%p1, %r19, %r4;
	@%p1 bra 	$L__BB2_6;
	ld.param.u64 	%rd30, [_Z15solvePossionFFTPK7double2PS_S2_PKdS4_S4_ii_param_3];
	ld.param.u64 	%rd29, [_Z15solvePossionFFTPK7double2PS_S2_PKdS4_S4_ii_param_2];
	ld.param.u64 	%rd27, [_Z15solvePossionFFTPK7double2PS_S2_PKdS4_S4_ii_param_0];
	cvt.rn.f64.s32 	%fd1, %r8;
	cvt.rn.f64.s32 	%fd2, %r9;
	mov.u32 	%r15, %nctaid.x;
	mul.lo.s32 	%r5, %r1, %r15;
	cvta.to.global.u64 	%rd1, %rd27;
	cvta.to.global.u64 	%rd2, %rd30;
	cvta.to.global.u64 	%rd3, %rd29;
	mul.wide.s32 	%rd25, %r4, 16;
$L__BB2_2:
	ld.param.u64 	%rd32, [_Z15solvePossionFFTPK7double2PS_S2_PKdS4_S4_ii_param_5];
	ld.param.u64 	%rd31, [_Z15solvePossionFFTPK7double2PS_S2_PKdS4_S4_ii_param_4];
	div.s32 	%r16, %r19, %r3;
	mul.lo.s32 	%r17, %r16, %r3;
	sub.s32 	%r18, %r19, %r17;
	cvta.to.global.u64 	%rd11, %rd31;
	mul.wide.s32 	%rd12, %r16, 8;
	add.s64 	%rd13, %rd11, %rd12;
	ld.global.f64 	%fd3, [%rd13];
	cvta.to.global.u64 	%rd14, %rd32;
	mul.wide.s32 	%rd15, %r18, 8;
	add.s64 	%rd16, %rd14, %rd15;
	ld.global.f64 	%fd4, [%rd16];
	mul.f64 	%fd10, %fd4, %fd4;
	fma.rn.f64 	%fd11, %fd3, %fd3, %fd10;
	mul.f64 	%fd12, %fd11, 0dC039000000000000;
	mul.f64 	%fd13, %fd12, %fd1;
	mul.f64 	%fd5, %fd13, %fd2;
	abs.f64 	%fd14, %fd5;
	setp.geu.f64 	%p2, %fd14, 0d358DEE7A4AD4B81F;
	mul.wide.s32 	%rd17, %r19, 16;
	add.s64 	%rd4, %rd3, %rd17;
	@%p2 bra 	$L__BB2_4;
	mov.f64 	%fd35, 0d0000000000000000;
	st.global.v2.f64 	[%rd4], {%fd35, %fd35};
	mov.f64 	%fd36, %fd35;
	bra.uni 	$L__BB2_5;
$L__BB2_4:
	mul.wide.s32 	%rd18, %r19, 16;
	add.s64 	%rd19, %rd1, %rd18;
	ld.global.v2.f64 	{%fd15, %fd16}, [%rd19];
	mul.wide.s32 	%rd20, %r19, 8;
	add.s64 	%rd21, %rd2, %rd20;
	ld.global.f64 	%fd17, [%rd21];
	div.rn.f64 	%fd18, %fd17, %fd5;
	mul.f64 	%fd19, %fd15, %fd18;
	mul.f64 	%fd20, %fd16, 0d0000000000000000;
	sub.f64 	%fd36, %fd19, %fd20;
	mul.f64 	%fd21, %fd16, %fd18;
	fma.rn.f64 	%fd35, %fd15, 0d0000000000000000, %fd21;
	st.global.v2.f64 	[%rd4], {%fd36, %fd35};
$L__BB2_5:
	ld.param.u64 	%rd28, [_Z15solvePossionFFTPK7double2PS_S2_PKdS4_S4_ii_param_1];
	mul.f64 	%fd23, %fd36, 0d0000000000000000;
	mul.f64 	%fd24, %fd3, %fd35;
	sub.f64 	%fd25, %fd23, %fd24;
	mul.f64 	%fd26, %fd35, 0d0000000000000000;
	fma.rn.f64 	%fd27, %fd3, %fd36, %fd26;
	cvta.to.global.u64 	%rd22, %rd28;
	mul.wide.s32 	%rd23, %r19, 16;
	add.s64 	%rd24, %rd22, %rd23;
	st.global.v2.f64 	[%rd24], {%fd25, %fd27};
	ld.global.v2.f64 	{%fd28, %fd29}, [%rd4];
	mul.f64 	%fd30, %fd28, 0d0000000000000000;
	mul.f64 	%fd31, %fd4, %fd29;
	sub.f64 	%fd32, %fd30, %fd31;
	mul.f64 	%fd33, %fd29, 0d0000000000000000;
	fma.rn.f64 	%fd34, %fd4, %fd28, %fd33;
	add.s64 	%rd26, %rd24, %rd25;
	st.global.v2.f64 	[%rd26], {%fd32, %fd34};
	add.s32 	%r19, %r19, %r5;
	setp.lt.s32 	%p3, %r19, %r4;
	@%p3 bra 	$L__BB2_2;
$L__BB2_6:
	ret;

}
	// .globl	_Z16initSolverHelperPdS_S_ii
.visible .entry _Z16initSolverHelperPdS_S_ii(
	.param .u64 .ptr .align 1 _Z16initSolverHelperPdS_S_ii_param_0,
	.param .u64 .ptr .align 1 _Z16initSolverHelperPdS_S_ii_param_1,
	.param .u64 .ptr .align 1 _Z16initSolverHelperPdS_S_ii_param_2,
	.param .u32 _Z16initSolverHelperPdS_S_ii_param_3,
	.param .u32 _Z16initSolverHelperPdS_S_ii_param_4
)
{
	.reg .pred 	%p<10>;
	.reg .b32 	%r<41>;
	.reg .b32 	%f<3>;
	.reg .b64 	%rd<14>;
	.reg .b64 	%fd<45>;

	ld.param.u64 	%rd4, [_Z16initSolverHelperPdS_S_ii_param_1];
	ld.param.u64 	%rd5, [_Z16initSolverHelperPdS_S_ii_param_2];
	ld.param.u32 	%r13, [_Z16initSolverHelperPdS_S_ii_param_3];
	ld.param.u32 	%r14, [_Z16initSolverHelperPdS_S_ii_param_4];
	mov.u32 	%r15, %ctaid.x;
	mov.u32 	%r1, %ntid.x;
	mov.u32 	%r16, %tid.x;
	mad.lo.s32 	%r40, %r15, %r1, %r16;
	shr.u32 	%r17, %r14, 31;
	add.s32 	%r18, %r14, %r17;
	shr.s32 	%r19, %r18, 1;
	add.s32 	%r3, %r19, 1;
	mad.lo.s32 	%r4, %r13, %r19, %r13;
	setp.ge.s32 	%p1, %r40, %r4;
	@%p1 bra 	$L__BB3_10;
	cvt.rn.f64.s32 	%fd1, %r13;
	cvt.rn.f64.s32 	%fd2, %r14;
	mov.u32 	%r20, %nctaid.x;
	mul.lo.s32 	%r5, %r1, %r20;
	cvta.to.global.u64 	%rd1, %rd4;
	cvta.to.global.u64 	%rd2, %rd5;
$L__BB3_2:
	div.s32 	%r7, %r40, %r3;
	mul.lo.s32 	%r21, %r7, %r3;
	sub.s32 	%r8, %r40, %r21;
	cvt.rn.f64.s32 	%fd10, %r7;
	add.f64 	%fd11, %fd10, %fd10;
	cvt.rn.f64.s32 	%fd12, %r8;
	add.f64 	%fd13, %fd12, %fd12;
	shl.b32 	%r22, %r7, 1;
	setp.gt.s32 	%p2, %r22, %r13;
	sub.s32 	%r23, %r7, %r13;
	shl.b32 	%r24, %r23, 1;
	cvt.rn.f64.s32 	%fd14, %r24;
	selp.f64 	%fd15, %fd14, %fd11, %p2;
	mul.f64 	%fd16, %fd15, 0d400921FB54442D18;
	div.rn.f64 	%fd3, %fd16, %fd1;
	shl.b32 	%r25, %r8, 1;
	setp.gt.s32 	%p3, %r25, %r14;
	sub.s32 	%r26, %r8, %r14;
	shl.b32 	%r27, %r26, 1;
	cvt.rn.f64.s32 	%fd17, %r27;
	selp.f64 	%fd18, %fd17, %fd13, %p3;
	mul.f64 	%fd19, %fd18, 0d400921FB54442D18;
	div.rn.f64 	%fd4, %fd19, %fd2;
	mul.f64 	%fd20, %fd3, 0d3FE8091A2B3C4D5F;
	mul.f64 	%fd21, %fd4, 0d3FE8091A2B3C4D5F;
	mul.f64 	%fd22, %fd4, %fd21;
	fma.rn.f64 	%fd5, %fd3, %fd20, %fd22;
	neg.f64 	%fd23, %fd5;
	fma.rn.f64 	%fd24, %fd5, 0dBFF71547652B82FE, 0d4338000000000000;
	{
	.reg .b32 %temp; 
	mov.b64 	{%r9, %temp}, %fd24;
	}
	mov.f64 	%fd25, 0dC338000000000000;
	add.rn.f64 	%fd26, %fd24, %fd25;
	fma.rn.f64 	%fd27, %fd26, 0dBFE62E42FEFA39EF, %fd23;
	fma.rn.f64 	%fd28, %fd26, 0dBC7ABC9E3B39803F, %fd27;
	fma.rn.f64 	%fd29, %fd28, 0d3E5ADE1569CE2BDF, 0d3E928AF3FCA213EA;
	fma.rn.f64 	%fd30, %fd29, %fd28, 0d3EC71DEE62401315;
	fma.rn.f64 	%fd31, %fd30, %fd28, 0d3EFA01997C89EB71;
	fma.rn.f64 	%fd32, %fd31, %fd28, 0d3F2A01A014761F65;
	fma.rn.f64 	%fd33, %fd32, %fd28, 0d3F56C16C1852B7AF;
	fma.rn.f64 	%fd34, %fd33, %fd28, 0d3F81111111122322;
	fma.rn.f64 	%fd35, %fd34, %fd28, 0d3FA55555555502A1;
	fma.rn.f64 	%fd36, %fd35, %fd28, 0d3FC5555555555511;
	fma.rn.f64 	%fd37, %fd36, %fd28, 0d3FE000000000000B;
	fma.rn.f64 	%fd38, %fd37, %fd28, 0d3FF0000000000000;
	fma.rn.f64 	%fd39, %fd38, %fd28, 0d3FF0000000000000;
	{
	.reg .b32 %temp; 
	mov.b64 	{%r10, %temp}, %fd39;
	}
	{
	.reg .b32 %temp; 
	mov.b64 	{%temp, %r11}, %fd39;
	}
	shl.b32 	%r28, %r9, 20;
	add.s32 	%r29, %r28, %r11;
	mov.b64 	%fd44, {%r10, %r29};
	{
	.reg .b32 %temp; 
	mov.b64 	{%temp, %r30}, %fd23;
	}
	mov.b32 	%f2, %r30;
	abs.f32 	%f1, %f2;
	setp.lt.f32 	%p4, %f1, 0f4086232B;
	@%p4 bra 	$L__BB3_5;
	setp.gt.f64 	%p5, %fd5, 0d0000000000000000;
	mov.f64 	%fd40, 0d7FF0000000000000;
	sub.f64 	%fd41, %fd40, %fd5;
	selp.f64 	%fd44, 0d0000000000000000, %fd41, %p5;
	setp.geu.f32 	%p6, %f1, 0f40874800;
	@%p6 bra 	$L__BB3_5;
	shr.u32 	%r31, %r9, 31;
	add.s32 	%r32, %r9, %r31;
	shr.s32 	%r33, %r32, 1;
	shl.b32 	%r34, %r33, 20;
	add.s32 	%r35, %r11, %r34;
	mov.b64 	%fd42, {%r10, %r35};
	sub.s32 	%r36, %r9, %r33;
	shl.b32 	%r37, %r36, 20;
	add.s32 	%r38, %r37, 1072693248;
	mov.b32 	%r39, 0;
	mov.b64 	%fd43, {%r39, %r38};
	mul.f64 	%fd44, %fd43, %fd42;
$L__BB3_5:
	ld.param.u64 	%rd13, [_Z16initSolverHelperPdS_S_ii_param_0];
	cvta.to.global.u64 	%rd6, %rd13;
	mul.wide.s32 	%rd7, %r40, 8;
	add.s64 	%rd8, %rd6, %rd7;
	st.global.f64 	[%rd8], %fd44;
	setp.ne.s32 	%p7, %r8, 0;
	@%p7 bra 	$L__BB3_7;
	mul.wide.s32 	%rd9, %r7, 8;
	add.s64 	%rd10, %rd1, %rd9;
	st.global.f64 	[%rd10], %fd3;
$L__BB3_7:
	setp.ne.s32 	%p8, %r7, 0;
	@%p8 bra 	$L__BB3_9;
	mul.wide.s32 	%rd11, %r8, 8;
	add.s64 	%rd12, %rd2, %rd11;
	st.global.f64 	[%rd12], %fd4;
$L__BB3_9:
	add.s32 	%r40, %r40, %r5;
	setp.lt.s32 	%p9, %r40, %r4;
	@%p9 bra 	$L__BB3_2;
$L__BB3_10:
	ret;

}
	// .globl	_Z11uniformInitPdi
.visible .entry _Z11uniformInitPdi(
	.param .u64 .ptr .align 1 _Z11uniformInitPdi_param_0,
	.param .u32 _Z11uniformInitPdi_param_1
)
{
	.reg .pred 	%p<7>;
	.reg .b32 	%r<69>;
	.reg .b64 	%rd<11>;
	.reg .b64 	%fd<31>;

	ld.param.u64 	%rd2, [_Z11uniformInitPdi_param_0];
	ld.param.u32 	%r16, [_Z11uniformInitPdi_param_1];
	cvta.to.global.u64 	%rd1, %rd2;
	mov.u32 	%r17, %ctaid.x;
	mov.u32 	%r18, %ntid.x;
	mov.u32 	%r19, %tid.x;
	mad.lo.s32 	%r67, %r17, %r18, %r19;
	mov.u32 	%r20, %nctaid.x;
	mul.lo.s32 	%r2, %r18, %r20;
	setp.ge.s32 	%p1, %r67, %r16;
	@%p1 bra 	$L__BB4_7;
	add.s32 	%r21, %r67, %r2;
	max.s32 	%r22, %r16, %r21;
	setp.lt.s32 	%p2, %r21, %r16;
	selp.u32 	%r23, 1, 0, %p2;
	add.s32 	%r24, %r21, %r23;
	sub.s32 	%r25, %r22, %r24;
	div.u32 	%r26, %r25, %r2;
	add.s32 	%r3, %r26, %r23;
	and.b32  	%r27, %r3, 3;
	setp.eq.s32 	%p3, %r27, 3;
	@%p3 bra 	$L__BB4_4;
	shl.b32 	%r65, %r67, 1;
	shl.b32 	%r5, %r2, 1;
	add.s32 	%r28, %r3, 1;
	and.b32  	%r29, %r28, 3;
	neg.s32 	%r64, %r29;
$L__BB4_3:
	.pragma "nounroll";
	mul.hi.s32 	%r30, %r67, 1717986919;
	shr.u32 	%r31, %r30, 31;
	shr.s32 	%r32, %r30, 9;
	add.s32 	%r33, %r32, %r31;
	cvt.rn.f64.s32 	%fd1, %r33;
	div.rn.f64 	%fd2, %fd1, 0d4014000000000000;
	add.f64 	%fd3, %fd2, 0dBFE0000000000000;
	mul.wide.s32 	%rd3, %r65, 8;
	add.s64 	%rd4, %rd1, %rd3;
	st.global.f64 	[%rd4], %fd3;
	mul.lo.s32 	%r34, %r33, 1280;
	sub.s32 	%r35, %r67, %r34;
	cvt.rn.f64.s32 	%fd4, %r35;
	div.rn.f64 	%fd5, %fd4, 0d4014000000000000;
	add.f64 	%fd6, %fd5, 0dBFE0000000000000;
	st.global.f64 	[%rd4+8], %fd6;
	add.s32 	%r67, %r67, %r2;
	add.s32 	%r65, %r65, %r5;
	add.s32 	%r64, %r64, 1;
	setp.ne.s32 	%p4, %r64, 0;
	@%p4 bra 	$L__BB4_3;
$L__BB4_4:
	setp.lt.u32 	%p5, %r3, 3;
	@%p5 bra 	$L__BB4_7;
	mul.wide.s32 	%rd7, %r2, 16;
$L__BB4_6:
	mul.hi.s32 	%r36, %r67, 1717986919;
	shr.u32 	%r37, %r36, 31;
	shr.s32 	%r38, %r36, 9;
	add.s32 	%r39, %r38, %r37;
	cvt.rn.f64.s32 	%fd7, %r39;
	div.rn.f64 	%fd8, %fd7, 0d4014000000000000;
	add.f64 	%fd9, %fd8, 0dBFE0000000000000;
	shl.b32 	%r40, %r67, 1;
	mul.wide.s32 	%rd5, %r40, 8;
	add.s64 	%rd6, %rd1, %rd5;
	st.global.f64 	[%rd6], %fd9;
	mul.lo.s32 	%r41, %r39, 1280;
	sub.s32 	%r42, %r67, %r41;
	cvt.rn.f64.s32 	%fd10, %r42;
	div.rn.f64 	%fd11, %fd10, 0d4014000000000000;
	add.f64 	%fd12, %fd11, 0dBFE0000000000000;
	st.global.f64 	[%rd6+8], %fd12;
	add.s32 	%r43, %r67, %r2;
	mul.hi.s32 	%r44, %r43, 1717986919;
	shr.u32 	%r45, %r44, 31;
	shr.s32 	%r46, %r44, 9;
	add.s32 	%r47, %r46, %r45;
	cvt.rn.f64.s32 	%fd13, %r47;
	div.rn.f64 	%fd14, %fd13, 0d4014000000000000;
	add.f64 	%fd15, %fd14, 0dBFE0000000000000;
	add.s64 	%rd8, %rd6, %rd7;
	st.global.f64 	[%rd8], %fd15;
	mul.lo.s32 	%r48, %r47, 1280;
	sub.s32 	%r49, %r43, %r48;
	cvt.rn.f64.s32 	%fd16, %r49;
	div.rn.f64 	%fd17, %fd16, 0d4014000000000000;
	add.f64 	%fd18, %fd17, 0dBFE0000000000000;
	st.global.f64 	[%rd8+8], %fd18;
	add.s32 	%r50, %r43, %r2;
	mul.hi.s32 	%r51, %r50, 1717986919;
	shr.u32 	%r52, %r51, 31;
	shr.s32 	%r53, %r51, 9;
	add.s32 	%r54, %r53, %r52;
	cvt.rn.f64.s32 	%fd19, %r54;
	div.rn.f64 	%fd20, %fd19, 0d4014000000000000;
	add.f64 	%fd21, %fd20, 0dBFE0000000000000;
	add.s64 	%rd9, %rd8, %rd7;
	st.global.f64 	[%rd9], %fd21;
	mul.lo.s32 	%r55, %r54, 1280;
	sub.s32 	%r56, %r50, %r55;
	cvt.rn.f64.s32 	%fd22, %r56;
	div.rn.f64 	%fd23, %fd22, 0d4014000000000000;
	add.f64 	%fd24, %fd23, 0dBFE0000000000000;
	st.global.f64 	[%rd9+8], %fd24;
	add.s32 	%r57, %r50, %r2;
	mul.hi.s32 	%r58, %r57, 1717986919;
	shr.u32 	%r59, %r58, 31;
	shr.s32 	%r60, %r58, 9;
	add.s32 	%r61, %r60, %r59;
	cvt.rn.f64.s32 	%fd25, %r61;
	div.rn.f64 	%fd26, %fd25, 0d4014000000000000;
	add.f64 	%fd27, %fd26, 0dBFE0000000000000;
	add.s64 	%rd10, %rd9, %rd7;
	st.global.f64 	[%rd10], %fd27;
	mul.lo.s32 	%r62, %r61, 1280;
	sub.s32 	%r63, %r57, %r62;
	cvt.rn.f64.s32 	%fd28, %r63;
	div.rn.f64 	%fd29, %fd28, 0d4014000000000000;
	add.f64 	%fd30, %fd29, 0dBFE0000000000000;
	st.global.f64 	[%rd10+8], %fd30;
	add.s32 	%r67, %r57, %r2;
	setp.lt.s32 	%p6, %r67, %r16;
	@%p6 bra 	$L__BB4_6;
$L__BB4_7:
	ret;

}
	// .globl	_Z11setVelocityPdiPKdS1_
.visible .entry _Z11setVelocityPdiPKdS1_(
	.param .u64 .ptr .align 1 _Z11setVelocityPdiPKdS1__param_0,
	.param .u32 _Z11setVelocityPdiPKdS1__param_1,
	.param .u64 .ptr .align 1 _Z11setVelocityPdiPKdS1__param_2,
	.param .u64 .ptr .align 1 _Z11setVelocityPdiPKdS1__param_3
)
{
	.reg .pred 	%p<7>;
	.reg .b32 	%r<37>;
	.reg .b64 	%rd<15>;
	.reg .b64 	%fd<61>;

	ld.param.u64 	%rd4, [_Z11setVelocityPdiPKdS1__param_0];
	ld.param.u32 	%r16, [_Z11setVelocityPdiPKdS1__param_1];
	ld.param.u64 	%rd5, [_Z11setVelocityPdiPKdS1__param_2];
	ld.param.u64 	%rd6, [_Z11setVelocityPdiPKdS1__param_3];
	cvta.to.global.u64 	%rd1, %rd6;
	cvta.to.global.u64 	%rd2, %rd5;
	cvta.to.global.u64 	%rd3, %rd4;
	mov.u32 	%r17, %ctaid.x;
	mov.u32 	%r18, %ntid.x;
	mov.u32 	%r19, %tid.x;
	mad.lo.s32 	%r35, %r17, %r18, %r19;
	mov.u32 	%r20, %nctaid.x;
	mul.lo.s32 	%r2, %r18, %r20;
	setp.ge.s32 	%p1, %r35, %r16;
	@%p1 bra 	$L__BB5_7;
	add.s32 	%r21, %r35, %r2;
	max.s32 	%r22, %r16, %r21;
	setp.lt.s32 	%p2, %r21, %r16;
	selp.u32 	%r23, 1, 0, %p2;
	add.s32 	%r24, %r21, %r23;
	sub.s32 	%r25, %r22, %r24;
	div.u32 	%r26, %r25, %r2;
	add.s32 	%r3, %r26, %r23;
	and.b32  	%r27, %r3, 3;
	setp.eq.s32 	%p3, %r27, 3;
	@%p3 bra 	$L__BB5_4;
	mul.lo.s32 	%r33, %r35, 3;
	mul.lo.s32 	%r5, %r2, 3;
	add.s32 	%r28, %r3, 1;
	and.b32  	%r29, %r28, 3;
	neg.s32 	%r32, %r29;
$L__BB5_3:
	.pragma "nounroll";
	mul.wide.s32 	%rd7, %r33, 8;
	add.s64 	%rd8, %rd3, %rd7;
	ld.global.f64 	%fd1, [%rd8];
	ld.global.f64 	%fd2, [%rd2];
	ld.global.f64 	%fd3, [%rd1];
	fma.rn.f64 	%fd4, %fd1, %fd2, %fd3;
	st.global.f64 	[%rd8], %fd4;
	ld.global.f64 	%fd5, [%rd8+8];
	ld.global.f64 	%fd6, [%rd2+8];
	ld.global.f64 	%fd7, [%rd1+8];
	fma.rn.f64 	%fd8, %fd5, %fd6, %fd7;
	st.global.f64 	[%rd8+8], %fd8;
	ld.global.f64 	%fd9, [%rd8+16];
	ld.global.f64 	%fd10, [%rd2+16];
	ld.global.f64 	%fd11, [%rd1+16];
	fma.rn.f64 	%fd12, %fd9, %fd10, %fd11;
	st.global.f64 	[%rd8+16], %fd12;
	add.s32 	%r35, %r35, %r2;
	add.s32 	%r33, %r33, %r5;
	add.s32 	%r32, %r32, 1;
	setp.ne.s32 	%p4, %r32, 0;
	@%p4 bra 	$L__BB5_3;
$L__BB5_4:
	setp.lt.u32 	%p5, %r3, 3;
	@%p5 bra 	$L__BB5_7;
	mul.wide.s32 	%rd11, %r2, 24;
	shl.b32 	%r31, %r2, 2;
$L__BB5_6:
	mul.lo.s32 	%r30, %r35, 3;
	mul.wide.s32 	%rd9, %r30, 8;
	add.s64 	%rd10, %rd3, %rd9;
	ld.global.f64 	%fd13, [%rd10];
	ld.global.f64 	%fd14, [%rd2];
	ld.global.f64 	%fd15, [%rd1];
	fma.rn.f64 	%fd16, %fd13, %fd14, %fd15;
	st.global.f64 	[%rd10], %fd16;
	ld.global.f64 	%fd17, [%rd10+8];
	ld.global.f64 	%fd18, [%rd2+8];
	ld.global.f64 	%fd19, [%rd1+8];
	fma.rn.f64 	%fd20, %fd17, %fd18, %fd19;
	st.global.f64 	[%rd10+8], %fd20;
	ld.global.f64 	%fd21, [%rd10+16];
	ld.global.f64 	%fd22, [%rd2+16];
	ld.global.f64 	%fd23, [%rd1+16];
	fma.rn.f64 	%fd24, %fd21, %fd22, %fd23;
	st.global.f64 	[%rd10+16], %fd24;
	add.s64 	%rd12, %rd10, %rd11;
	ld.global.f64 	%fd25, [%rd12];
	ld.global.f64 	%fd26, [%rd2];
	ld.global.f64 	%fd27, [%rd1];
	fma.rn.f64 	%fd28, %fd25, %fd26, %fd27;
	st.global.f64 	[%rd12], %fd28;
	ld.global.f64 	%fd29, [%rd12+8];
	ld.global.f64 	%fd30, [%rd2+8];
	ld.global.f64 	%fd31, [%rd1+8];
	fma.rn.f64 	%fd32, %fd29, %fd30, %fd31;
	st.global.f64 	[%rd12+8], %fd32;
	ld.global.f64 	%fd33, [%rd12+16];
	ld.global.f64 	%fd34, [%rd2+16];
	ld.global.f64 	%fd35, [%rd1+16];
	fma.rn.f64 	%fd36, %fd33, %fd34, %fd35;
	st.global.f64 	[%rd12+16], %fd36;
	add.s64 	%rd13, %rd12, %rd11;
	ld.global.f64 	%fd37, [%rd13];
	ld.global.f64 	%fd38, [%rd2];
	ld.global.f64 	%fd39, [%rd1];
	fma.rn.f64 	%fd40, %fd37, %fd38, %fd39;
	st.global.f64 	[%rd13], %fd40;
	ld.global.f64 	%fd41, [%rd13+8];
	ld.global.f64 	%fd42, [%rd2+8];
	ld.global.f64 	%fd43, [%rd1+8];
	fma.rn.f64 	%fd44, %fd41, %fd42, %fd43;
	st.global.f64 	[%rd13+8], %fd44;
	ld.global.f64 	%fd45, [%rd13+16];
	ld.global.f64 	%fd46, [%rd2+16];
	ld.global.f64 	%fd47, [%rd1+16];
	fma.rn.f64 	%fd48, %fd45, %fd46, %fd47;
	st.global.f64 	[%rd13+16], %fd48;
	add.s64 	%rd14, %rd13, %rd11;
	ld.global.f64 	%fd49, [%rd14];
	ld.global.f64 	%fd50, [%rd2];
	ld.global.f64 	%fd51, [%rd1];
	fma.rn.f64 	%fd52, %fd49, %fd50, %fd51;
	st.global.f64 	[%rd14], %fd52;
	ld.global.f64 	%fd53, [%rd14+8];
	ld.global.f64 	%fd54, [%rd2+8];
	ld.global.f64 	%fd55, [%rd1+8];
	fma.rn.f64 	%fd56, %fd53, %fd54, %fd55;
	st.global.f64 	[%rd14+8], %fd56;
	ld.global.f64 	%fd57, [%rd14+16];
	ld.global.f64 	%fd58, [%rd2+16];
	ld.global.f64 	%fd59, [%rd1+16];
	fma.rn.f64 	%fd60, %fd57, %fd58, %fd59;
	st.global.f64 	[%rd14+16], %fd60;
	add.s32 	%r35, %r31, %r35;
	setp.lt.s32 	%p6, %r35, %r16;
	@%p6 bra 	$L__BB5_6;
$L__BB5_7:
	ret;

}
	// .globl	_Z4zeroPdi
.visible .entry _Z4zeroPdi(
	.param .u64 .ptr .align 1 _Z4zeroPdi_param_0,
	.param .u32 _Z4zeroPdi_param_1
)
{
	.reg .pred 	%p<7>;
	.reg .b32 	%r<31>;
	.reg .b64 	%rd<13>;

	ld.param.u64 	%rd2, [_Z4zeroPdi_param_0];
	ld.param.u32 	%r12, [_Z4zeroPdi_param_1];
	cvta.to.global.u64 	%rd1, %rd2;
	mov.u32 	%r13, %ctaid.x;
	mov.u32 	%r14, %ntid.x;
	mov.u32 	%r15, %tid.x;
	mad.lo.s32 	%r29, %r13, %r14, %r15;
	mov.u32 	%r16, %nctaid.x;
	mul.lo.s32 	%r2, %r14, %r16;
	setp.ge.s32 	%p1, %r29, %r12;
	@%p1 bra 	$L__BB6_7;
	add.s32 	%r17, %r29, %r2;
	max.s32 	%r18, %r12, %r17;
	setp.lt.s32 	%p2, %r17, %r12;
	selp.u32 	%r19, 1, 0, %p2;
	add.s32 	%r20, %r17, %r19;
	sub.s32 	%r21, %r18, %r20;
	div.u32 	%r22, %r21, %r2;
	add.s32 	%r3, %r22, %r19;
	and.b32  	%r23, %r3, 3;
	setp.eq.s32 	%p3, %r23, 3;
	@%p3 bra 	$L__BB6_4;
	add.s32 	%r24, %r3, 1;
	and.b32  	%r25, %r24, 3;
	neg.s32 	%r27, %r25;
$L__BB6_3:
	.pragma "nounroll";
	mul.wide.s32 	%rd3, %r29, 8;
	add.s64 	%rd4, %rd1, %rd3;
	mov.b64 	%rd5, 0;
	st.global.u64 	[%rd4], %rd5;
	add.s32 	%r29, %r29, %r2;
	add.s32 	%r27, %r27, 1;
	setp.ne.s32 	%p4, %r27, 0;
	@%p4 bra 	$L__BB6_3;
$L__BB6_4:
	setp.lt.u32 	%p5, %r3, 3;
	@%p5 bra 	$L__BB6_7;
	mul.wide.s32 	%rd9, %r2, 8;
	shl.b32 	%r26, %r2, 2;
$L__BB6_6:
	mul.wide.s32 	%rd6, %r29, 8;
	add.s64 	%rd7, %rd1, %rd6;
	mov.b64 	%rd8, 0;
	st.global.u64 	[%rd7], %rd8;
	add.s64 	%rd10, %rd7, %rd9;
	st.global.u64 	[%rd10], %rd8;
	add.s64 	%rd11, %rd10, %rd9;
	st.global.u64 	[%rd11], %rd8;
	add.s64 	%rd12, %rd11, %rd9;
	st.global.u64 	[%rd12], %rd8;
	add.s32 	%r29, %r26, %r29;
	setp.lt.s32 	%p6, %r29, %r12;
	@%p6 bra 	$L__BB6_6;
$L__BB6_7:
	ret;

}


// ===== COMPILED SASS (sm_100) =====

	.target	sm_100

	.elftype	@"ET_EXEC"


//--------------------- .note.nv.tkinfo           --------------------------
	.section	.note.nv.tkinfo,"",@"SHT_NOTE"
	.sectionflags	@"SHF_NOTE_NV_TKINFO"
	.tkinfo
        /*0018*/ 	.word	0x00000002
        /*0030*/ 	.string	""
        /*0030*/ 	.string	"ptxas"
        /*0030*/ 	.string	"Cuda compilation tools, release 13.0, V13.0.88"
        /*0030*/ 	.string	"Build cuda_13.0.r13.0/compiler.36424714_0"
        /*0030*/ 	.string	"-arch sm_100 -m 64 "



//--------------------- .note.nv.cuinfo           --------------------------
	.section	.note.nv.cuinfo,"",@"SHT_NOTE"
	.sectionflags	@"SHF_NOTE_NV_CUINFO"
        /*0018*/ 	.short	0x0002
        /*001a*/ 	.short	0x0064
        /*001c*/ 	.short	0x0082
	.zero		2


//--------------------- .nv.info                  --------------------------
	.section	.nv.info,"",@"SHT_CUDA_INFO"
	.align	4


	//----- nvinfo : EIATTR_REGCOUNT
	.align		4
        /*0000*/ 	.byte	0x04, 0x2f
        /*0002*/ 	.short	(.L_1 - .L_0)
	.align		4
.L_0:
        /*0004*/ 	.word	index@(_Z13calNumDensityPKdiPdii)
        /*0008*/ 	.word	0x00000020


	//----- nvinfo : EIATTR_FRAME_SIZE
	.align		4
.L_1:
        /*000c*/ 	.byte	0x04, 0x11
        /*000e*/ 	.short	(.L_3 - .L_2)
	.align		4
.L_2:
        /*0010*/ 	.word	index@(_Z13calNumDensityPKdiPdii)
        /*0014*/ 	.word	0x00000000


	//----- nvinfo : EIATTR_REGCOUNT
	.align		4
.L_3:
        /*0018*/ 	.byte	0x04, 0x2f
        /*001a*/ 	.short	(.L_5 - .L_4)
	.align		4
.L_4:
        /*001c*/ 	.word	index@(_Z13moveParticlesdddPdS_iPKdS1_ii)
        /*0020*/ 	.word	0x00000028


	//----- nvinfo : EIATTR_FRAME_SIZE
	.align		4
.L_5:
        /*0024*/ 	.byte	0x04, 0x11
        /*0026*/ 	.short	(.L_7 - .L_6)
	.align		4
.L_6:
        /*0028*/ 	.word	index@($__internal_3_$__cuda_sm20_div_rn_f64_full)
        /*002c*/ 	.word	0x00000000


	//----- nvinfo : EIATTR_FRAME_SIZE
	.align		4
.L_7:
        /*0030*/ 	.byte	0x04, 0x11
        /*0032*/ 	.short	(.L_9 - .L_8)
	.align		4
.L_8:
        /*0034*/ 	.word	index@(_Z13moveParticlesdddPdS_iPKdS1_ii)
        /*0038*/ 	.word	0x00000000


	//----- nvinfo : EIATTR_REGCOUNT
	.align		4
.L_9:
        /*003c*/ 	.byte	0x04, 0x2f
        /*003e*/ 	.short	(.L_11 - .L_10)
	.align		4
.L_10:
        /*0040*/ 	.word	index@(_Z15solvePossionFFTPK7double2PS_S2_PKdS4_S4_ii)
        /*0044*/ 	.word	0x0000002a


	//----- nvinfo : EIATTR_FRAME_SIZE
	.align		4
.L_11:
        /*0048*/ 	.byte	0x04, 0x11
        /*004a*/ 	.short	(.L_13 - .L_12)
	.align		4
.L_12:
        /*004c*/ 	.word	index@($__internal_2_$__cuda_sm20_div_rn_f64_full)
        /*0050*/ 	.word	0x00000000


	//----- nvinfo : EIATTR_FRAME_SIZE
	.align		4
.L_13:
        /*0054*/ 	.byte	0x04, 0x11
        /*0056*/ 	.short	(.L_15 - .L_14)
	.align		4
.L_14:
        /*0058*/ 	.word	index@(_Z15solvePossionFFTPK7double2PS_S2_PKdS4_S4_ii)
        /*005c*/ 	.word	0x00000000


	//----- nvinfo : EIATTR_REGCOUNT
	.align		4
.L_15:
        /*0060*/ 	.byte	0x04, 0x2f
        /*0062*/ 	.short	(.L_17 - .L_16)
	.align		4
.L_16:
        /*0064*/ 	.word	index@(_Z16initSolverHelperPdS_S_ii)
        /*0068*/ 	.word	0x00000020


	//----- nvinfo : EIATTR_FRAME_SIZE
	.align		4
.L_17:
        /*006c*/ 	.byte	0x04, 0x11
        /*006e*/ 	.short	(.L_19 - .L_18)
	.align		4
.L_18:
        /*0070*/ 	.word	index@($__internal_1_$__cuda_sm20_div_rn_f64_full)
        /*0074*/ 	.word	0x00000000


	//----- nvinfo : EIATTR_FRAME_SIZE
	.align		4
.L_19:
        /*0078*/ 	.byte	0x04, 0x11
        /*007a*/ 	.short	(.L_21 - .L_20)
	.align		4
.L_20:
        /*007c*/ 	.word	index@(_Z16initSolverHelperPdS_S_ii)
        /*0080*/ 	.word	0x00000000


	//----- nvinfo : EIATTR_REGCOUNT
	.align		4
.L_21:
        /*0084*/ 	.byte	0x04, 0x2f
        /*0086*/ 	.short	(.L_23 - .L_22)
	.align		4
.L_22:
        /*0088*/ 	.word	index@(_Z11uniformInitPdi)
        /*008c*/ 	.word	0x00000022


	//----- nvinfo : EIATTR_FRAME_SIZE
	.align		4
.L_23:
        /*0090*/ 	.byte	0x04, 0x11
        /*0092*/ 	.short	(.L_25 - .L_24)
	.align		4
.L_24:
        /*0094*/ 	.word	index@($__internal_0_$__cuda_sm20_div_rn_f64_full)
        /*0098*/ 	.word	0x00000000


	//----- nvinfo : EIATTR_FRAME_SIZE
	.align		4
.L_25:
        /*009c*/ 	.byte	0x04, 0x11
        /*009e*/ 	.short	(.L_27 - .L_26)
	.align		4
.L_26:
        /*00a0*/ 	.word	index@(_Z11uniformInitPdi)
        /*00a4*/ 	.word	0x00000000


	//----- nvinfo : EIATTR_REGCOUNT
	.align		4
.L_27:
        /*00a8*/ 	.byte	0x04, 0x2f
        /*00aa*/ 	.short	(.L_29 - .L_28)
	.align		4
.L_28:
        /*00ac*/ 	.word	index@(_Z11setVelocityPdiPKdS1_)
        /*00b0*/ 	.word	0x00000018


	//----- nvinfo : EIATTR_FRAME_SIZE
	.align		4
.L_29:
        /*00b4*/ 	.byte	0x04, 0x11
        /*00b6*/ 	.short	(.L_31 - .L_30)
	.align		4
.L_30:
        /*00b8*/ 	.word	index@(_Z11setVelocityPdiPKdS1_)
        /*00bc*/ 	.word	0x00000000


	//----- nvinfo : EIATTR_REGCOUNT
	.align		4
.L_31:
        /*00c0*/ 	.byte	0x04, 0x2f
        /*00c2*/ 	.short	(.L_33 - .L_32)
	.align		4
.L_32:
        /*00c4*/ 	.word	index@(_Z4zeroPdi)
        /*00c8*/ 	.word	0x00000010


	//----- nvinfo : EIATTR_FRAME_SIZE
	.align		4
.L_33:
        /*00cc*/ 	.byte	0x04, 0x11
        /*00ce*/ 	.short	(.L_35 - .L_34)
	.align		4
.L_34:
        /*00d0*/ 	.word	index@(_Z4zeroPdi)
        /*00d4*/ 	.word	0x00000000


	//----- nvinfo : EIATTR_MIN_STACK_SIZE
	.align		4
.L_35:
        /*00d8*/ 	.byte	0x04, 0x12
        /*00da*/ 	.short	(.L_37 - .L_36)
	.align		4
.L_36:
        /*00dc*/ 	.word	index@(_Z4zeroPdi)
        /*00e0*/ 	.word	0x00000000


	//----- nvinfo : EIATTR_MIN_STACK_SIZE
	.align		4
.L_37:
        /*00e4*/ 	.byte	0x04, 0x12
        /*00e6*/ 	.short	(.L_39 - .L_38)
	.align		4
.L_38:
        /*00e8*/ 	.word	index@(_Z11setVelocityPdiPKdS1_)
        /*00ec*/ 	.word	0x00000000


	//----- nvinfo : EIATTR_MIN_STACK_SIZE
	.align		4
.L_39:
        /*00f0*/ 	.byte	0x04, 0x12
        /*00f2*/ 	.short	(.L_41 - .L_40)
	.align		4
.L_40:
        /*00f4*/ 	.word	index@(_Z11uniformInitPdi)
        /*00f8*/ 	.word	0x00000000


	//----- nvinfo : EIATTR_MIN_STACK_SIZE
	.align		4
.L_41:
        /*00fc*/ 	.byte	0x04, 0x12
        /*00fe*/ 	.short	(.L_43 - .L_42)
	.align		4
.L_42:
        /*0100*/ 	.word	index@(_Z16initSolverHelperPdS_S_ii)
        /*0104*/ 	.word	0x00000000


	//----- nvinfo : EIATTR_MIN_STACK_SIZE
	.align		4
.L_43:
        /*0108*/ 	.byte	0x04, 0x12
        /*010a*/ 	.short	(.L_45 - .L_44)
	.align		4
.L_44:
        /*010c*/ 	.word	index@(_Z15solvePossionFFTPK7double2PS_S2_PKdS4_S4_ii)
        /*0110*/ 	.word	0x00000000


	//----- nvinfo : EIATTR_MIN_STACK_SIZE
	.align		4
.L_45:
        /*0114*/ 	.byte	0x04, 0x12
        /*0116*/ 	.short	(.L_47 - .L_46)
	.align		4
.L_46:
        /*0118*/ 	.word	index@(_Z13moveParticlesdddPdS_iPKdS1_ii)
        /*011c*/ 	.word	0x00000000


	//----- nvinfo : EIATTR_MIN_STACK_SIZE
	.align		4
.L_47:
        /*0120*/ 	.byte	0x04, 0x12
        /*0122*/ 	.short	(.L_49 - .L_48)
	.align		4
.L_48:
        /*0124*/ 	.word	index@(_Z13calNumDensityPKdiPdii)
        /*0128*/ 	.word	0x00000000
.L_49:


//--------------------- .nv.compat                --------------------------
	.section	.nv.compat,"",@"SHT_CUDA_COMPAT_INFO"
	.align	4
        /*0000*/ 	.byte	0x02, 0x09, 0x00, 0x00, 0x02, 0x02, 0x01, 0x00, 0x02, 0x05, 0x05, 0x00, 0x03, 0x07, 0x01, 0x01
        /*0010*/ 	.byte	0x02, 0x03, 0x00, 0x00, 0x02, 0x06, 0x01, 0x00, 0x04, 0x0b, 0x08, 0x00, 0x01, 0x00, 0x00, 0x00
        /*0020*/ 	.byte	0x00, 0x00, 0x00, 0x00


//--------------------- .nv.info._Z4zeroPdi       --------------------------
	.section	.nv.info._Z4zeroPdi,"",@"SHT_CUDA_INFO"
	.sectionflags	@""
	.align	4


	//----- nvinfo : EIATTR_CUDA_API_VERSION
	.align		4
        /*0000*/ 	.byte	0x04, 0x37
        /*0002*/ 	.short	(.L_51 - .L_50)
.L_50:
        /*0004*/ 	.word	0x00000082


	//----- nvinfo : EIATTR_KPARAM_INFO
	.align		4
.L_51:
        /*0008*/ 	.byte	0x04, 0x17
        /*000a*/ 	.short	(.L_53 - .L_52)
.L_52:
        /*000c*/ 	.word	0x00000000
        /*0010*/ 	.short	0x0001
        /*0012*/ 	.short	0x0008
        /*0014*/ 	.byte	0x00, 0xf0, 0x11, 0x00


	//----- nvinfo : EIATTR_KPARAM_INFO
	.align		4
.L_53:
        /*0018*/ 	.byte	0x04, 0x17
        /*001a*/ 	.short	(.L_55 - .L_54)
.L_54:
        /*001c*/ 	.word	0x00000000
        /*0020*/ 	.short	0x0000
        /*0022*/ 	.short	0x0000
        /*0024*/ 	.byte	0x00, 0xf5, 0x21, 0x00


	//----- nvinfo : EIATTR_SPARSE_MMA_MASK
	.align		4
.L_55:
        /*0028*/ 	.byte	0x03, 0x50
        /*002a*/ 	.short	0x0000


	//----- nvinfo : EIATTR_MAXREG_COUNT
	.align		4
        /*002c*/ 	.byte	0x03, 0x1b
        /*002e*/ 	.short	0x00ff


	//----- nvinfo : EIATTR_MERCURY_ISA_VERSION
	.align		4
        /*0030*/ 	.byte	0x03, 0x5f
        /*0032*/ 	.short	0x0101


	//----- nvinfo : EIATTR_VRC_CTA_INIT_COUNT
	.align		4
        /*0034*/ 	.byte	0x02, 0x4a
	.zero		1
	.zero		1


	//----- nvinfo : EIATTR_EXIT_INSTR_OFFSETS
	.align		4
        /*0038*/ 	.byte	0x04, 0x1c
        /*003a*/ 	.short	(.L_57 - .L_56)


	//   ....[0]....
.L_56:
        /*003c*/ 	.word	0x00000090


	//   ....[1]....
        /*0040*/ 	.word	0x00000330


	//   ....[2]....
        /*0044*/ 	.word	0x00000400


	//----- nvinfo : EIATTR_CRS_STACK_SIZE
	.align		4
.L_57:
        /*0048*/ 	.byte	0x04, 0x1e
        /*004a*/ 	.short	(.L_59 - .L_58)
.L_58:
        /*004c*/ 	.word	0x00000000


	//----- nvinfo : EIATTR_CBANK_PARAM_SIZE
	.align		4
.L_59:
        /*0050*/ 	.byte	0x03, 0x19
        /*0052*/ 	.short	0x000c


	//----- nvinfo : EIATTR_PARAM_CBANK
	.align		4
        /*0054*/ 	.byte	0x04, 0x0a
        /*0056*/ 	.short	(.L_61 - .L_60)
	.align		4
.L_60:
        /*0058*/ 	.word	index@(.nv.constant0._Z4zeroPdi)
        /*005c*/ 	.short	0x0380
        /*005e*/ 	.short	0x000c


	//----- nvinfo : EIATTR_SW_WAR
	.align		4
.L_61:
        /*0060*/ 	.byte	0x04, 0x36
        /*0062*/ 	.short	(.L_63 - .L_62)
.L_62:
        /*0064*/ 	.word	0x00000008
.L_63:


//--------------------- .nv.info._Z11setVelocityPdiPKdS1_ --------------------------
	.section	.nv.info._Z11setVelocityPdiPKdS1_,"",@"SHT_CUDA_INFO"
	.sectionflags	@""
	.align	4


	//----- nvinfo : EIATTR_CUDA_API_VERSION
	.align		4
        /*0000*/ 	.byte	0x04, 0x37
        /*0002*/ 	.short	(.L_65 - .L_64)
.L_64:
        /*0004*/ 	.word	0x00000082


	//----- nvinfo : EIATTR_KPARAM_INFO
	.align		4
.L_65:
        /*0008*/ 	.byte	0x04, 0x17
        /*000a*/ 	.short	(.L_67 - .L_66)
.L_66:
        /*000c*/ 	.word	0x00000000
        /*0010*/ 	.short	0x0003
        /*0012*/ 	.short	0x0018
        /*0014*/ 	.byte	0x00, 0xf5, 0x21, 0x00


	//----- nvinfo : EIATTR_KPARAM_INFO
	.align		4
.L_67:
        /*0018*/ 	.byte	0x04, 0x17
        /*001a*/ 	.short	(.L_69 - .L_68)
.L_68:
        /*001c*/ 	.word	0x00000000
        /*0020*/ 	.short	0x0002
        /*0022*/ 	.short	0x0010
        /*0024*/ 	.byte	0x00, 0xf5, 0x21, 0x00


	//----- nvinfo : EIATTR_KPARAM_INFO
	.align		4
.L_69:
        /*0028*/ 	.byte	0x04, 0x17
        /*002a*/ 	.short	(.L_71 - .L_70)
.L_70:
        /*002c*/ 	.word	0x00000000
        /*0030*/ 	.short	0x0001
        /*0032*/ 	.short	0x0008
        /*0034*/ 	.byte	0x00, 0xf0, 0x11, 0x00


	//----- nvinfo : EIATTR_KPARAM_INFO
	.align		4
.L_71:
        /*0038*/ 	.byte	0x04, 0x17
        /*003a*/ 	.short	(.L_73 - .L_72)
.L_72:
        /*003c*/ 	.word	0x00000000
        /*0040*/ 	.short	0x0000
        /*0042*/ 	.short	0x0000
        /*0044*/ 	.byte	0x00, 0xf5, 0x21, 0x00


	//----- nvinfo : EIATTR_SPARSE_MMA_MASK
	.align		4
.L_73:
        /*0048*/ 	.byte	0x03, 0x50
        /*004a*/ 	.short	0x0000


	//----- nvinfo : EIATTR_MAXREG_COUNT
	.align		4
        /*004c*/ 	.byte	0x03, 0x1b
        /*004e*/ 	.short	0x00ff


	//----- nvinfo : EIATTR_MERCURY_ISA_VERSION
	.align		4
        /*0050*/ 	.byte	0x03, 0x5f
        /*0052*/ 	.short	0x0101


	//----- nvinfo : EIATTR_VRC_CTA_INIT_COUNT
	.align		4
        /*0054*/ 	.byte	0x02, 0x4a
	.zero		1
	.zero		1


	//----- nvinfo : EIATTR_EXIT_INSTR_OFFSETS
	.align		4
        /*0058*/ 	.byte	0x04, 0x1c
        /*005a*/ 	.short	(.L_75 - .L_74)


	//   ....[0]....
.L_74:
        /*005c*/ 	.word	0x00000090


	//   ....[1]....
        /*0060*/ 	.word	0x00000450


	//   ....[2]....
        /*0064*/ 	.word	0x000008d0


	//----- nvinfo : EIATTR_CRS_STACK_SIZE
	.align		4
.L_75:
        /*0068*/ 	.byte	0x04, 0x1e
        /*006a*/ 	.short	(.L_77 - .L_76)
.L_76:
        /*006c*/ 	.word	0x00000000


	//----- nvinfo : EIATTR_CBANK_PARAM_SIZE
	.align		4
.L_77:
        /*0070*/ 	.byte	0x03, 0x19
        /*0072*/ 	.short	0x0020


	//----- nvinfo : EIATTR_PARAM_CBANK
	.align		4
        /*0074*/ 	.byte	0x04, 0x0a
        /*0076*/ 	.short	(.L_79 - .L_78)
	.align		4
.L_78:
        /*0078*/ 	.word	index@(.nv.constant0._Z11setVelocityPdiPKdS1_)
        /*007c*/ 	.short	0x0380
        /*007e*/ 	.short	0x0020


	//----- nvinfo : EIATTR_SW_WAR
	.align		4
.L_79:
        /*0080*/ 	.byte	0x04, 0x36
        /*0082*/ 	.short	(.L_81 - .L_80)
.L_80:
        /*0084*/ 	.word	0x00000008
.L_81:


//--------------------- .nv.info._Z11uniformInitPdi --------------------------
	.section	.nv.info._Z11uniformInitPdi,"",@"SHT_CUDA_INFO"
	.sectionflags	@""
	.align	4


	//----- nvinfo : EIATTR_CUDA_API_VERSION
	.align		4
        /*0000*/ 	.byte	0x04, 0x37
        /*0002*/ 	.short	(.L_83 - .L_82)
.L_82:
        /*0004*/ 	.word	0x00000082


	//----- nvinfo : EIATTR_KPARAM_INFO
	.align		4
.L_83:
        /*0008*/ 	.byte	0x04, 0x17
        /*000a*/ 	.short	(.L_85 - .L_84)
.L_84:
        /*000c*/ 	.word	0x00000000
        /*0010*/ 	.short	0x0001
        /*0012*/ 	.short	0x0008
        /*0014*/ 	.byte	0x00, 0xf0, 0x11, 0x00


	//----- nvinfo : EIATTR_KPARAM_INFO
	.align		4
.L_85:
        /*0018*/ 	.byte	0x04, 0x17
        /*001a*/ 	.short	(.L_87 - .L_86)
.L_86:
        /*001c*/ 	.word	0x00000000
        /*0020*/ 	.short	0x0000
        /*0022*/ 	.short	0x0000
        /*0024*/ 	.byte	0x00, 0xf5, 0x21, 0x00


	//----- nvinfo : EIATTR_SPARSE_MMA_MASK
	.align		4
.L_87:
        /*0028*/ 	.byte	0x03, 0x50
        /*002a*/ 	.short	0x0000


	//----- nvinfo : EIATTR_MAXREG_COUNT
	.align		4
        /*002c*/ 	.byte	0x03, 0x1b
        /*002e*/ 	.short	0x00ff


	//----- nvinfo : EIATTR_MERCURY_ISA_VERSION
	.align		4
        /*0030*/ 	.byte	0x03, 0x5f
        /*0032*/ 	.short	0x0101


	//----- nvinfo : EIATTR_VRC_CTA_INIT_COUNT
	.align		4
        /*0034*/ 	.byte	0x02, 0x4a
	.zero		1
	.zero		1


	//----- nvinfo : EIATTR_EXIT_INSTR_OFFSETS
	.align		4
        /*0038*/ 	.byte	0x04, 0x1c
        /*003a*/ 	.short	(.L_89 - .L_88)


	//   ....[0]....
.L_88:
        /*003c*/ 	.word	0x00000090


	//   ....[1]....
        /*0040*/ 	.word	0x000006a0


	//   ....[2]....
        /*0044*/ 	.word	0x000013e0


	//----- nvinfo : EIATTR_CRS_STACK_SIZE
	.align		4
.L_89:
        /*0048*/ 	.byte	0x04, 0x1e
        /*004a*/ 	.short	(.L_91 - .L_90)
.L_90:
        /*004c*/ 	.word	0x00000000


	//----- nvinfo : EIATTR_CBANK_PARAM_SIZE
	.align		4
.L_91:
        /*0050*/ 	.byte	0x03, 0x19
        /*0052*/ 	.short	0x000c


	//----- nvinfo : EIATTR_PARAM_CBANK
	.align		4
        /*0054*/ 	.byte	0x04, 0x0a
        /*0056*/ 	.short	(.L_93 - .L_92)
	.align		4
.L_92:
        /*0058*/ 	.word	index@(.nv.constant0._Z11uniformInitPdi)
        /*005c*/ 	.short	0x0380
        /*005e*/ 	.short	0x000c


	//----- nvinfo : EIATTR_SW_WAR
	.align		4
.L_93:
        /*0060*/ 	.byte	0x04, 0x36
        /*0062*/ 	.short	(.L_95 - .L_94)
.L_94:
        /*0064*/ 	.word	0x00000008
.L_95:


//--------------------- .nv.info._Z16initSolverHelperPdS_S_ii --------------------------
	.section	.nv.info._Z16initSolverHelperPdS_S_ii,"",@"SHT_CUDA_INFO"
	.sectionflags	@""
	.align	4


	//----- nvinfo : EIATTR_CUDA_API_VERSION
	.align		4
        /*0000*/ 	.byte	0x04, 0x37
        /*0002*/ 	.short	(.L_97 - .L_96)
.L_96:
        /*0004*/ 	.word	0x00000082


	//----- nvinfo : EIATTR_KPARAM_INFO
	.align		4
.L_97:
        /*0008*/ 	.byte	0x04, 0x17
        /*000a*/ 	.short	(.L_99 - .L_98)
.L_98:
        /*000c*/ 	.word	0x00000000
        /*0010*/ 	.short	0x0004
        /*0012*/ 	.short	0x001c
        /*0014*/ 	.byte	0x00, 0xf0, 0x11, 0x00


	//----- nvinfo : EIATTR_KPARAM_INFO
	.align		4
.L_99:
        /*0018*/ 	.byte	0x04, 0x17
        /*001a*/ 	.short	(.L_101 - .L_100)
.L_100:
        /*001c*/ 	.word	0x00000000
        /*0020*/ 	.short	0x0003
        /*0022*/ 	.short	0x0018
        /*0024*/ 	.byte	0x00, 0xf0, 0x11, 0x00


	//----- nvinfo : EIATTR_KPARAM_INFO
	.align		4
.L_101:
        /*0028*/ 	.byte	0x04, 0x17
        /*002a*/ 	.short	(.L_103 - .L_102)
.L_102:
        /*002c*/ 	.word	0x00000000
        /*0030*/ 	.short	0x0002
        /*0032*/ 	.short	0x0010
        /*0034*/ 	.byte	0x00, 0xf5, 0x21, 0x00


	//----- nvinfo : EIATTR_KPARAM_INFO
	.align		4
.L_103:
        /*0038*/ 	.byte	0x04, 0x17
        /*003a*/ 	.short	(.L_105 - .L_104)
.L_104:
        /*003c*/ 	.word	0x00000000
        /*0040*/ 	.short	0x0001
        /*0042*/ 	.short	0x0008
        /*0044*/ 	.byte	0x00, 0xf5, 0x21, 0x00


	//----- nvinfo : EIATTR_KPARAM_INFO
	.align		4
.L_105:
        /*0048*/ 	.byte	0x04, 0x17
        /*004a*/ 	.short	(.L_107 - .L_106)
.L_106:
        /*004c*/ 	.word	0x00000000
        /*0050*/ 	.short	0x0000
        /*0052*/ 	.short	0x0000
        /*0054*/ 	.byte	0x00, 0xf5, 0x21, 0x00


	//----- nvinfo : EIATTR_SPARSE_MMA_MASK
	.align		4
.L_107:
        /*0058*/ 	.byte	0x03, 0x50
        /*005a*/ 	.short	0x0000


	//----- nvinfo : EIATTR_MAXREG_COUNT
	.align		4
        /*005c*/ 	.byte	0x03, 0x1b
        /*005e*/ 	.short	0x00ff


	//----- nvinfo : EIATTR_MERCURY_ISA_VERSION
	.align		4
        /*0060*/ 	.byte	0x03, 0x5f
        /*0062*/ 	.short	0x0101


	//----- nvinfo : EIATTR_VRC_CTA_INIT_COUNT
	.align		4
        /*0064*/ 	.byte	0x02, 0x4a
	.zero		1
	.zero		1


	//----- nvinfo : EIATTR_EXIT_INSTR_OFFSETS
	.align		4
        /*0068*/ 	.byte	0x04, 0x1c
        /*006a*/ 	.short	(.L_109 - .L_108)


	//   ....[0]....
.L_108:
        /*006c*/ 	.word	0x000000b0


	//   ....[1]....
        /*0070*/ 	.word	0x00000ce0


	//----- nvinfo : EIATTR_CRS_STACK_SIZE
	.align		4
.L_109:
        /*0074*/ 	.byte	0x04, 0x1e
        /*0076*/ 	.short	(.L_111 - .L_110)
.L_110:
        /*0078*/ 	.word	0x00000000


	//----- nvinfo : EIATTR_CBANK_PARAM_SIZE
	.align		4
.L_111:
        /*007c*/ 	.byte	0x03, 0x19
        /*007e*/ 	.short	0x0020


	//----- nvinfo : EIATTR_PARAM_CBANK
	.align		4
        /*0080*/ 	.byte	0x04, 0x0a
        /*0082*/ 	.short	(.L_113 - .L_112)
	.align		4
.L_112:
        /*0084*/ 	.word	index@(.nv.constant0._Z16initSolverHelperPdS_S_ii)
        /*0088*/ 	.short	0x0380
        /*008a*/ 	.short	0x0020


	//----- nvinfo : EIATTR_SW_WAR
	.align		4
.L_113:
        /*008c*/ 	.byte	0x04, 0x36
        /*008e*/ 	.short	(.L_115 - .L_114)
.L_114:
        /*0090*/ 	.word	0x00000008
.L_115:


//--------------------- .nv.info._Z15solvePossionFFTPK7double2PS_S2_PKdS4_S4_ii --------------------------
	.section	.nv.info._Z15solvePossionFFTPK7double2PS_S2_PKdS4_S4_ii,"",@"SHT_CUDA_INFO"
	.sectionflags	@""
	.align	4


	//----- nvinfo : EIATTR_CUDA_API_VERSION
	.align		4
        /*0000*/ 	.byte	0x04, 0x37
        /*0002*/ 	.short	(.L_117 - .L_116)
.L_116:
        /*0004*/ 	.word	0x00000082


	//----- nvinfo : EIATTR_KPARAM_INFO
	.align		4
.L_117:
        /*0008*/ 	.byte	0x04, 0x17
        /*000a*/ 	.short	(.L_119 - .L_118)
.L_118:
        /*000c*/ 	.word	0x00000000
        /*0010*/ 	.short	0x0007
        /*0012*/ 	.short	0x0034
        /*0014*/ 	.byte	0x00, 0xf0, 0x11, 0x00


	//----- nvinfo : EIATTR_KPARAM_INFO
	.align		4
.L_119:
        /*0018*/ 	.byte	0x04, 0x17
        /*001a*/ 	.short	(.L_121 - .L_120)
.L_120:
        /*001c*/ 	.word	0x00000000
        /*0020*/ 	.short	0x0006
        /*0022*/ 	.short	0x0030
        /*0024*/ 	.byte	0x00, 0xf0, 0x11, 0x00


	//----- nvinfo : EIATTR_KPARAM_INFO
	.align		4
.L_121:
        /*0028*/ 	.byte	0x04, 0x17
        /*002a*/ 	.short	(.L_123 - .L_122)
.L_122:
        /*002c*/ 	.word	0x00000000
        /*0030*/ 	.short	0x0005
        /*0032*/ 	.short	0x0028
        /*0034*/ 	.byte	0x00, 0xf5, 0x21, 0x00


	//----- nvinfo : EIATTR_KPARAM_INFO
	.align		4
.L_123:
        /*0038*/ 	.byte	0x04, 0x17
        /*003a*/ 	.short	(.L_125 - .L_124)
.L_124:
        /*003c*/ 	.word	0x00000000
        /*0040*/ 	.short	0x0004
        /*0042*/ 	.short	0x0020
        /*0044*/ 	.byte	0x00, 0xf5, 0x21, 0x00


	//----- nvinfo : EIATTR_KPARAM_INFO
	.align		4
.L_125:
        /*0048*/ 	.byte	0x04, 0x17
        /*004a*/ 	.short	(.L_127 - .L_126)
.L_126:
        /*004c*/ 	.word	0x00000000
        /*0050*/ 	.short	0x0003
        /*0052*/ 	.short	0x0018
        /*0054*/ 	.byte	0x00, 0xf5, 0x21, 0x00


	//----- nvinfo : EIATTR_KPARAM_INFO
	.align		4
.L_127:
        /*0058*/ 	.byte	0x04, 0x17
        /*005a*/ 	.short	(.L_129 - .L_128)
.L_128:
        /*005c*/ 	.word	0x00000000
        /*0060*/ 	.short	0x0002
        /*0062*/ 	.short	0x0010
        /*0064*/ 	.byte	0x00, 0xf5, 0x21, 0x00


	//----- nvinfo : EIATTR_KPARAM_INFO
	.align		4
.L_129:
        /*0068*/ 	.byte	0x04, 0x17
        /*006a*/ 	.short	(.L_131 - .L_130)
.L_130:
        /*006c*/ 	.word	0x00000000
        /*0070*/ 	.short	0x0001
        /*0072*/ 	.short	0x0008
        /*0074*/ 	.byte	0x00, 0xf5, 0x21, 0x00


	//----- nvinfo : EIATTR_KPARAM_INFO
	.align		4
.L_131:
        /*0078*/ 	.byte	0x04, 0x17
        /*007a*/ 	.short	(.L_133 - .L_132)
.L_132:
        /*007c*/ 	.word	0x00000000
        /*0080*/ 	.short	0x0000
        /*0082*/ 	.short	0x0000
        /*0084*/ 	.byte	0x00, 0xf5, 0x21, 0x00


	//----- nvinfo : EIATTR_SPARSE_MMA_MASK
	.align		4
.L_133:
        /*0088*/ 	.byte	0x03, 0x50
        /*008a*/ 	.short	0x0000


	//----- nvinfo : EIATTR_MAXREG_COUNT
	.align		4
        /*008c*/ 	.byte	0x03, 0x1b
        /*008e*/ 	.short	0x00ff


	//----- nvinfo : EIATTR_MERCURY_ISA_VERSION
	.align		4
        /*0090*/ 	.byte	0x03, 0x5f
        /*0092*/ 	.short	0x0101


	//----- nvinfo : EIATTR_VRC_CTA_INIT_COUNT
	.align		4
        /*0094*/ 	.byte	0x02, 0x4a
	.zero		1
	.zero		1


	//----- nvinfo : EIATTR_EXIT_INSTR_OFFSETS
	.align		4
        /*0098*/ 	.byte	0x04, 0x1c
        /*009a*/ 	.short	(.L_135 - .L_134)


	//   ....[0]....
.L_134:
        /*009c*/ 	.word	0x000000a0


	//   ....[1]....
        /*00a0*/ 	.word	0x00000720


	//----- nvinfo : EIATTR_CRS_STACK_SIZE
	.align		4
.L_135:
        /*00a4*/ 	.byte	0x04, 0x1e
        /*00a6*/ 	.short	(.L_137 - .L_136)
.L_136:
        /*00a8*/ 	.word	0x00000000


	//----- nvinfo : EIATTR_CBANK_PARAM_SIZE
	.align		4
.L_137:
        /*00ac*/ 	.byte	0x03, 0x19
        /*00ae*/ 	.short	0x0038


	//----- nvinfo : EIATTR_PARAM_CBANK
	.align		4
        /*00b0*/ 	.byte	0x04, 0x0a
        /*00b2*/ 	.short	(.L_139 - .L_138)
	.align		4
.L_138:
        /*00b4*/ 	.word	index@(.nv.constant0._Z15solvePossionFFTPK7double2PS_S2_PKdS4_S4_ii)
        /*00b8*/ 	.short	0x0380
        /*00ba*/ 	.short	0x0038


	//----- nvinfo : EIATTR_SW_WAR
	.align		4
.L_139:
        /*00bc*/ 	.byte	0x04, 0x36
        /*00be*/ 	.short	(.L_141 - .L_140)
.L_140:
        /*00c0*/ 	.word	0x00000008
.L_141:


//--------------------- .nv.info._Z13moveParticlesdddPdS_iPKdS1_ii --------------------------
	.section	.nv.info._Z13moveParticlesdddPdS_iPKdS1_ii,"",@"SHT_CUDA_INFO"
	.sectionflags	@""
	.align	4


	//----- nvinfo : EIATTR_CUDA_API_VERSION
	.align		4
        /*0000*/ 	.byte	0x04, 0x37
        /*0002*/ 	.short	(.L_143 - .L_142)
.L_142:
        /*0004*/ 	.word	0x00000082


	//----- nvinfo : EIATTR_KPARAM_INFO
	.align		4
.L_143:
        /*0008*/ 	.byte	0x04, 0x17
        /*000a*/ 	.short	(.L_145 - .L_144)
.L_144:
        /*000c*/ 	.word	0x00000000
        /*0010*/ 	.short	0x0009
        /*0012*/ 	.short	0x0044
        /*0014*/ 	.byte	0x00, 0xf0, 0x11, 0x00


	//----- nvinfo : EIATTR_KPARAM_INFO
	.align		4
.L_145:
        /*0018*/ 	.byte	0x04, 0x17
        /*001a*/ 	.short	(.L_147 - .L_146)
.L_146:
        /*001c*/ 	.word	0x00000000
        /*0020*/ 	.short	0x0008
        /*0022*/ 	.short	0x0040
        /*0024*/ 	.byte	0x00, 0xf0, 0x11, 0x00


	//----- nvinfo : EIATTR_KPARAM_INFO
	.align		4
.L_147:
        /*0028*/ 	.byte	0x04, 0x17
        /*002a*/ 	.short	(.L_149 - .L_148)
.L_148:
        /*002c*/ 	.word	0x00000000
        /*0030*/ 	.short	0x0007
        /*0032*/ 	.short	0x0038
        /*0034*/ 	.byte	0x00, 0xf5, 0x21, 0x00


	//----- nvinfo : EIATTR_KPARAM_INFO
	.align		4
.L_149:
        /*0038*/ 	.byte	0x04, 0x17
        /*003a*/ 	.short	(.L_151 - .L_150)
.L_150:
        /*003c*/ 	.word	0x00000000
        /*0040*/ 	.short	0x0006
        /*0042*/ 	.short	0x0030
        /*0044*/ 	.byte	0x00, 0xf5, 0x21, 0x00


	//----- nvinfo : EIATTR_KPARAM_INFO
	.align		4
.L_151:
        /*0048*/ 	.byte	0x04, 0x17
        /*004a*/ 	.short	(.L_153 - .L_152)
.L_152:
        /*004c*/ 	.word	0x00000000
        /*0050*/ 	.short	0x0005
        /*0052*/ 	.short	0x0028
        /*0054*/ 	.byte	0x00, 0xf0, 0x11, 0x00


	//----- nvinfo : EIATTR_KPARAM_INFO
	.align		4
.L_153:
        /*0058*/ 	.byte	0x04, 0x17
        /*005a*/ 	.short	(.L_155 - .L_154)
.L_154:
        /*005c*/ 	.word	0x00000000
        /*0060*/ 	.short	0x0004
        /*0062*/ 	.short	0x0020
        /*0064*/ 	.byte	0x00, 0xf5, 0x21, 0x00


	//----- nvinfo : EIATTR_KPARAM_INFO
	.align		4
.L_155:
        /*0068*/ 	.byte	0x04, 0x17
        /*006a*/ 	.short	(.L_157 - .L_156)
.L_156:
        /*006c*/ 	.word	0x00000000
        /*0070*/ 	.short	0x0003
        /*0072*/ 	.short	0x0018
        /*0074*/ 	.byte	0x00, 0xf5, 0x21, 0x00


	//----- nvinfo : EIATTR_KPARAM_INFO
	.align		4
.L_157:
        /*0078*/ 	.byte	0x04, 0x17
        /*007a*/ 	.short	(.L_159 - .L_158)
.L_158:
        /*007c*/ 	.word	0x00000000
        /*0080*/ 	.short	0x0002
        /*0082*/ 	.short	0x0010
        /*0084*/ 	.byte	0x00, 0xf0, 0x21, 0x00


	//----- nvinfo : EIATTR_KPARAM_INFO
	.align		4
.L_159:
        /*0088*/ 	.byte	0x04, 0x17
        /*008a*/ 	.short	(.L_161 - .L_160)
.L_160:
        /*008c*/ 	.word	0x00000000
        /*0090*/ 	.short	0x0001
        /*0092*/ 	.short	0x0008
        /*0094*/ 	.byte	0x00, 0xf0, 0x21, 0x00


	//----- nvinfo : EIATTR_KPARAM_INFO
	.align		4
.L_161:
        /*0098*/ 	.byte	0x04, 0x17
        /*009a*/ 	.short	(.L_163 - .L_162)
.L_162:
        /*009c*/ 	.word	0x00000000
        /*00a0*/ 	.short	0x0000
        /*00a2*/ 	.short	0x0000
        /*00a4*/ 	.byte	0x00, 0xf0, 0x21, 0x00


	//----- nvinfo : EIATTR_SPARSE_MMA_MASK
	.align		4
.L_163:
        /*00a8*/ 	.byte	0x03, 0x50
        /*00aa*/ 	.short	0x0000


	//----- nvinfo : EIATTR_MAXREG_COUNT
	.align		4
        /*00ac*/ 	.byte	0x03, 0x1b
        /*00ae*/ 	.short	0x00ff


	//----- nvinfo : EIATTR_MERCURY_ISA_VERSION
	.align		4
        /*00b0*/ 	.byte	0x03, 0x5f
        /*00b2*/ 	.short	0x0101


	//----- nvinfo : EIATTR_VRC_CTA_INIT_COUNT
	.align		4
        /*00b4*/ 	.byte	0x02, 0x4a
	.zero		1
	.zero		1


	//----- nvinfo : EIATTR_EXIT_INSTR_OFFSETS
	.align		4
        /*00b8*/ 	.byte	0x04, 0x1c
        /*00ba*/ 	.short	(.L_165 - .L_164)


	//   ....[0]....
.L_164:
        /*00bc*/ 	.word	0x00000220


	//   ....[1]....
        /*00c0*/ 	.word	0x00002340


	//----- nvinfo : EIATTR_CRS_STACK_SIZE
	.align		4
.L_165:
        /*00c4*/ 	.byte	0x04, 0x1e
        /*00c6*/ 	.short	(.L_167 - .L_166)
.L_166:
        /*00c8*/ 	.word	0x00000000


	//----- nvinfo : EIATTR_CBANK_PARAM_SIZE
	.align		4
.L_167:
        /*00cc*/ 	.byte	0x03, 0x19
        /*00ce*/ 	.short	0x0048


	//----- nvinfo : EIATTR_PARAM_CBANK
	.align		4
        /*00d0*/ 	.byte	0x04, 0x0a
        /*00d2*/ 	.short	(.L_169 - .L_168)
	.align		4
.L_168:
        /*00d4*/ 	.word	index@(.nv.constant0._Z13moveParticlesdddPdS_iPKdS1_ii)
        /*00d8*/ 	.short	0x0380
        /*00da*/ 	.short	0x0048


	//----- nvinfo : EIATTR_SW_WAR
	.align		4
.L_169:
        /*00dc*/ 	.byte	0x04, 0x36
        /*00de*/ 	.short	(.L_171 - .L_170)
.L_170:
        /*00e0*/ 	.word	0x00000008
.L_171:


//--------------------- .nv.info._Z13calNumDensityPKdiPdii --------------------------
	.section	.nv.info._Z13calNumDensityPKdiPdii,"",@"SHT_CUDA_INFO"
	.sectionflags	@""
	.align	4


	//----- nvinfo : EIATTR_CUDA_API_VERSION
	.align		4
        /*0000*/ 	.byte	0x04, 0x37
        /*0002*/ 	.short	(.L_173 - .L_172)
.L_172:
        /*0004*/ 	.word	0x00000082


	//----- nvinfo : EIATTR_KPARAM_INFO
	.align		4
.L_173:
        /*0008*/ 	.byte	0x04, 0x17
        /*000a*/ 	.short	(.L_175 - .L_174)
.L_174:
        /*000c*/ 	.word	0x00000000
        /*0010*/ 	.short	0x0004
        /*0012*/ 	.short	0x001c
        /*0014*/ 	.byte	0x00, 0xf0, 0x11, 0x00


	//----- nvinfo : EIATTR_KPARAM_INFO
	.align		4
.L_175:
        /*0018*/ 	.byte	0x04, 0x17
        /*001a*/ 	.short	(.L_177 - .L_176)
.L_176:
        /*001c*/ 	.word	0x00000000
        /*0020*/ 	.short	0x0003
        /*0022*/ 	.short	0x0018
        /*0024*/ 	.byte	0x00, 0xf0, 0x11, 0x00


	//----- nvinfo : EIATTR_KPARAM_INFO
	.align		4
.L_177:
        /*0028*/ 	.byte	0x04, 0x17
        /*002a*/ 	.short	(.L_179 - .L_178)
.L_178:
        /*002c*/ 	.word	0x00000000
        /*0030*/ 	.short	0x0002
        /*0032*/ 	.short	0x0010
        /*0034*/ 	.byte	0x00, 0xf5, 0x21, 0x00


	//----- nvinfo : EIATTR_KPARAM_INFO
	.align		4
.L_179:
        /*0038*/ 	.byte	0x04, 0x17
        /*003a*/ 	.short	(.L_181 - .L_180)
.L_180:
        /*003c*/ 	.word	0x00000000
        /*0040*/ 	.short	0x0001
        /*0042*/ 	.short	0x0008
        /*0044*/ 	.byte	0x00, 0xf0, 0x11, 0x00


	//----- nvinfo : EIATTR_KPARAM_INFO
	.align		4
.L_181:
        /*0048*/ 	.byte	0x04, 0x17
        /*004a*/ 	.short	(.L_183 - .L_182)
.L_182:
        /*004c*/ 	.word	0x00000000
        /*0050*/ 	.short	0x0000
        /*0052*/ 	.short	0x0000
        /*0054*/ 	.byte	0x00, 0xf5, 0x21, 0x00


	//----- nvinfo : EIATTR_SPARSE_MMA_MASK
	.align		4
.L_183:
        /*0058*/ 	.byte	0x03, 0x50
        /*005a*/ 	.short	0x0000


	//----- nvinfo : EIATTR_MAXREG_COUNT
	.align		4
        /*005c*/ 	.byte	0x03, 0x1b
        /*005e*/ 	.short	0x00ff


	//----- nvinfo : EIATTR_MERCURY_ISA_VERSION
	.align		4
        /*0060*/ 	.byte	0x03, 0x5f
        /*0062*/ 	.short	0x0101


	//----- nvinfo : EIATTR_VRC_CTA_INIT_COUNT
	.align		4
        /*0064*/ 	.byte	0x02, 0x4a
	.zero		1
	.zero		1


	//----- nvinfo : EIATTR_EXIT_INSTR_OFFSETS
	.align		4
        /*0068*/ 	.byte	0x04, 0x1c
        /*006a*/ 	.short	(.L_185 - .L_184)


	//   ....[0]....
.L_184:
        /*006c*/ 	.word	0x00000080


	//   ....[1]....
        /*0070*/ 	.word	0x00000ed0


	//----- nvinfo : EIATTR_CRS_STACK_SIZE
	.align		4
.L_185:
        /*0074*/ 	.byte	0x04, 0x1e
        /*0076*/ 	.short	(.L_187 - .L_186)
.L_186:
        /*0078*/ 	.word	0x00000000


	//----- nvinfo : EIATTR_CBANK_PARAM_SIZE
	.align		4
.L_187:
        /*007c*/ 	.byte	0x03, 0x19
        /*007e*/ 	.short	0x0020


	//----- nvinfo : EIATTR_PARAM_CBANK
	.align		4
        /*0080*/ 	.byte	0x04, 0x0a
        /*0082*/ 	.short	(.L_189 - .L_188)
	.align		4
.L_188:
        /*0084*/ 	.word	index@(.nv.constant0._Z13calNumDensityPKdiPdii)
        /*0088*/ 	.short	0x0380
        /*008a*/ 	.short	0x0020


	//----- nvinfo : EIATTR_SW_WAR
	.align		4
.L_189:
        /*008c*/ 	.byte	0x04, 0x36
        /*008e*/ 	.short	(.L_191 - .L_190)
.L_190:
        /*0090*/ 	.word	0x00000008
.L_191:


//--------------------- .nv.callgraph             --------------------------
	.section	.nv.callgraph,"",@"SHT_CUDA_CALLGRAPH"
	.align	4
	.sectionentsize	8
	.align		4
        /*0000*/ 	.word	0x00000000
	.align		4
        /*0004*/ 	.word	0xffffffff
	.align		4
        /*0008*/ 	.word	0x00000000
	.align		4
        /*000c*/ 	.word	0xfffffffe
	.align		4
        /*0010*/ 	.word	0x00000000
	.align		4
        /*0014*/ 	.word	0xfffffffd
	.align		4
        /*0018*/ 	.word	0x00000000
	.align		4
        /*001c*/ 	.word	0xfffffffc


//--------------------- .text._Z4zeroPdi          --------------------------
	.section	.text._Z4zeroPdi,"ax",@progbits
	.align	128
        .global         _Z4zeroPdi
        .type           _Z4zeroPdi,@function
        .size           _Z4zeroPdi,(.L_x_97 - _Z4zeroPdi)
        .other          _Z4zeroPdi,@"STO_CUDA_ENTRY STV_DEFAULT"
_Z4zeroPdi:
.text._Z4zeroPdi:
[----:B------:R-:W-:Y:S01]  /*0000*/  LDC R1, c[0x0][0x37c] ;  /* 0x0000df00ff017b82 */ /* 0x000fe20000000800 */
[----:B------:R-:W0:Y:S07]  /*0010*/  S2R R3, SR_TID.X ;  /* 0x0000000000037919 */ /* 0x000e2e0000002100 */
[----:B------:R-:W0:Y:S01]  /*0020*/  S2UR UR4, SR_CTAID.X ;  /* 0x00000000000479c3 */ /* 0x000e220000002500 */
[----:B------:R-:W1:Y:S07]  /*0030*/  LDCU UR6, c[0x0][0x388] ;  /* 0x00007100ff0677ac */ /* 0x000e6e0008000800 */
[----:B------:R-:W0:Y:S01]  /*0040*/  LDC R0, c[0x0][0x360] ;  /* 0x0000d800ff007b82 */ /* 0x000e220000000800 */
[----:B------:R-:W2:Y:S01]  /*0050*/  LDCU UR5, c[0x0][0x370] ;  /* 0x00006e00ff0577ac */ /* 0x000ea20008000800 */
[----:B0-----:R-:W-:-:S02]  /*0060*/  IMAD R3, R0, UR4, R3 ;  /* 0x0000000400037c24 */ /* 0x001fc4000f8e0203 */
[----:B--2---:R-:W-:-:S03]  /*0070*/  IMAD R0, R0, UR5, RZ ;  /* 0x0000000500007c24 */ /* 0x004fc6000f8e02ff */
[----:B-1----:R-:W-:-:S13]  /*0080*/  ISETP.GE.AND P0, PT, R3, UR6, PT ;  /* 0x0000000603007c0c */ /* 0x002fda000bf06270 */
[----:B------:R-:W-:Y:S05]  /*0090*/  @P0 EXIT ;  /* 0x000000000000094d */ /* 0x000fea0003800000 */
[----:B------:R-:W0:Y:S01]  /*00a0*/  I2F.U32.RP R8, R0 ;  /* 0x0000000000087306 */ /* 0x000e220000209000 */
[C---:B------:R-:W-:Y:S01]  /*00b0*/  IADD3 R2, PT, PT, R0.reuse, R3, RZ ;  /* 0x0000000300027210 */ /* 0x040fe20007ffe0ff */
[----:B------:R-:W-:Y:S01]  /*00c0*/  IMAD.MOV R9, RZ, RZ, -R0 ;  /* 0x000000ffff097224 */ /* 0x000fe200078e0a00 */
[----:B------:R-:W-:Y:S01]  /*00d0*/  ISETP.NE.U32.AND P2, PT, R0, RZ, PT ;  /* 0x000000ff0000720c */ /* 0x000fe20003f45070 */
[----:B------:R-:W1:Y:S01]  /*00e0*/  LDCU.64 UR4, c[0x0][0x358] ;  /* 0x00006b00ff0477ac */ /* 0x000e620008000a00 */
[C---:B------:R-:W-:Y:S01]  /*00f0*/  ISETP.GE.AND P0, PT, R2.reuse, UR6, PT ;  /* 0x0000000602007c0c */ /* 0x040fe2000bf06270 */
[----:B------:R-:W-:Y:S01]  /*0100*/  BSSY.RECONVERGENT B0, `(.L_x_0) ;  /* 0x0000022000007945 */ /* 0x000fe20003800200 */
[----:B------:R-:W-:Y:S02]  /*0110*/  VIMNMX R7, PT, PT, R2, UR6, !PT ;  /* 0x0000000602077c48 */ /* 0x000fe4000ffe0100 */
[----:B------:R-:W-:-:S04]  /*0120*/  SEL R6, RZ, 0x1, P0 ;  /* 0x00000001ff067807 */ /* 0x000fc80000000000 */
[----:B------:R-:W-:Y:S01]  /*0130*/  IADD3 R7, PT, PT, R7, -R2, -R6 ;  /* 0x8000000207077210 */ /* 0x000fe20007ffe806 */
[----:B0-----:R-:W0:Y:S02]  /*0140*/  MUFU.RCP R8, R8 ;  /* 0x0000000800087308 */ /* 0x001e240000001000 */
[----:B0-----:R-:W-:-:S06]  /*0150*/  VIADD R4, R8, 0xffffffe ;  /* 0x0ffffffe08047836 */ /* 0x001fcc0000000000 */
[----:B------:R0:W2:Y:S02]  /*0160*/  F2I.FTZ.U32.TRUNC.NTZ R5, R4 ;  /* 0x0000000400057305 */ /* 0x0000a4000021f000 */
[----:B0-----:R-:W-:Y:S02]  /*0170*/  IMAD.MOV.U32 R4, RZ, RZ, RZ ;  /* 0x000000ffff047224 */ /* 0x001fe400078e00ff */
[----:B--2---:R-:W-:-:S04]  /*0180*/  IMAD R9, R9, R5, RZ ;  /* 0x0000000509097224 */ /* 0x004fc800078e02ff */
[----:B------:R-:W-:-:S06]  /*0190*/  IMAD.HI.U32 R8, R5, R9, R4 ;  /* 0x0000000905087227 */ /* 0x000fcc00078e0004 */
[----:B------:R-:W-:-:S04]  /*01a0*/  IMAD.HI.U32 R5, R8, R7, RZ ;  /* 0x0000000708057227 */ /* 0x000fc800078e00ff */
[----:B------:R-:W-:-:S04]  /*01b0*/  IMAD.MOV R2, RZ, RZ, -R5 ;  /* 0x000000ffff027224 */ /* 0x000fc800078e0a05 */
[----:B------:R-:W-:-:S05]  /*01c0*/  IMAD R7, R0, R2, R7 ;  /* 0x0000000200077224 */ /* 0x000fca00078e0207 */
[----:B------:R-:W-:-:S13]  /*01d0*/  ISETP.GE.U32.AND P0, PT, R7, R0, PT ;  /* 0x000000000700720c */ /* 0x000fda0003f06070 */
[----:B------:R-:W-:Y:S01]  /*01e0*/  @P0 IADD3 R7, PT, PT, -R0, R7, RZ ;  /* 0x0000000700070210 */ /* 0x000fe20007ffe1ff */
[----:B------:R-:W-:-:S03]  /*01f0*/  @P0 VIADD R5, R5, 0x1 ;  /* 0x0000000105050836 */ /* 0x000fc60000000000 */
[----:B------:R-:W-:-:S13]  /*0200*/  ISETP.GE.U32.AND P1, PT, R7, R0, PT ;  /* 0x000000000700720c */ /* 0x000fda0003f26070 */
[----:B------:R-:W-:Y:S02]  /*0210*/  @P1 IADD3 R5, PT, PT, R5, 0x1, RZ ;  /* 0x0000000105051810 */ /* 0x000fe40007ffe0ff */
[----:B------:R-:W-:-:S05]  /*0220*/  @!P2 LOP3.LUT R5, RZ, R0, RZ, 0x33, !PT ;  /* 0x00000000ff05a212 */ /* 0x000fca00078e33ff */
[----:B------:R-:W-:-:S05]  /*0230*/  IMAD.IADD R2, R6, 0x1, R5 ;  /* 0x0000000106027824 */ /* 0x000fca00078e0205 */
[C---:B------:R-:W-:Y:S02]  /*0240*/  LOP3.LUT R4, R2.reuse, 0x3, RZ, 0xc0, !PT ;  /* 0x0000000302047812 */ /* 0x040fe400078ec0ff */
[----:B------:R-:W-:Y:S02]  /*0250*/  ISETP.GE.U32.AND P1, PT, R2, 0x3, PT ;  /* 0x000000030200780c */ /* 0x000fe40003f26070 */
[----:B------:R-:W-:-:S13]  /*0260*/  ISETP.NE.AND P0, PT, R4, 0x3, PT ;  /* 0x000000030400780c */ /* 0x000fda0003f05270 */
[----:B-1----:R-:W-:Y:S05]  /*0270*/  @!P0 BRA `(.L_x_1) ;  /* 0x0000000000288947 */ /* 0x002fea0003800000 */
[----:B------:R-:W0:Y:S01]  /*0280*/  LDC.64 R6, c[0x0][0x380] ;  /* 0x0000e000ff067b82 */ /* 0x000e220000000a00 */
[----:B------:R-:W-:-:S04]  /*0290*/  IADD3 R2, PT, PT, R2, 0x1, RZ ;  /* 0x0000000102027810 */ /* 0x000fc80007ffe0ff */
[----:B------:R-:W-:-:S05]  /*02a0*/  LOP3.LUT R2, R2, 0x3, RZ, 0xc0, !PT ;  /* 0x0000000302027812 */ /* 0x000fca00078ec0ff */
[----:B------:R-:W-:-:S07]  /*02b0*/  IMAD.MOV R2, RZ, RZ, -R2 ;  /* 0x000000ffff027224 */ /* 0x000fce00078e0a02 */
.L_x_2:
[----:B0-----:R-:W-:Y:S01]  /*02c0*/  IMAD.WIDE R4, R3, 0x8, R6 ;  /* 0x0000000803047825 */ /* 0x001fe200078e0206 */
[----:B------:R-:W-:-:S03]  /*02d0*/  IADD3 R2, PT, PT, R2, 0x1, RZ ;  /* 0x0000000102027810 */ /* 0x000fc60007ffe0ff */
[----:B------:R-:W-:Y:S01]  /*02e0*/  IMAD.IADD R3, R0, 0x1, R3 ;  /* 0x0000000100037824 */ /* 0x000fe200078e0203 */
[----:B------:R1:W-:Y:S01]  /*02f0*/  STG.E.64 desc[UR4][R4.64], RZ ;  /* 0x000000ff04007986 */ /* 0x0003e2000c101b04 */
[----:B------:R-:W-:-:S13]  /*0300*/  ISETP.NE.AND P0, PT, R2, RZ, PT ;  /* 0x000000ff0200720c */ /* 0x000fda0003f05270 */
[----:B-1----:R-:W-:Y:S05]  /*0310*/  @P0 BRA `(.L_x_2) ;  /* 0xfffffffc00e80947 */ /* 0x002fea000383ffff */
.L_x_1:
[----:B------:R-:W-:Y:S05]  /*0320*/  BSYNC.RECONVERGENT B0 ;  /* 0x0000000000007941 */ /* 0x000fea0003800200 */
.L_x_0:
[----:B------:R-:W-:Y:S05]  /*0330*/  @!P1 EXIT ;  /* 0x000000000000994d */ /* 0x000fea0003800000 */
[----:B------:R-:W0:Y:S02]  /*0340*/  LDC.64 R10, c[0x0][0x380] ;  /* 0x0000e000ff0a7b82 */ /* 0x000e240000000a00 */
.L_x_3:
[----:B01----:R-:W-:Y:S01]  /*0350*/  IMAD.WIDE R12, R3, 0x8, R10 ;  /* 0x00000008030c7825 */ /* 0x003fe200078e020a */
[----:B------:R-:W-:-:S04]  /*0360*/  LEA R3, R0, R3, 0x2 ;  /* 0x0000000300037211 */ /* 0x000fc800078e10ff */
[----:B------:R1:W-:Y:S01]  /*0370*/  STG.E.64 desc[UR4][R12.64], RZ ;  /* 0x000000ff0c007986 */ /* 0x0003e2000c101b04 */
[----:B------:R-:W-:Y:S01]  /*0380*/  IMAD.WIDE R4, R0, 0x8, R12 ;  /* 0x0000000800047825 */ /* 0x000fe200078e020c */
[----:B------:R-:W-:-:S04]  /*0390*/  ISETP.GE.AND P0, PT, R3, UR6, PT ;  /* 0x0000000603007c0c */ /* 0x000fc8000bf06270 */
[----:B------:R1:W-:Y:S01]  /*03a0*/  STG.E.64 desc[UR4][R4.64], RZ ;  /* 0x000000ff04007986 */ /* 0x0003e2000c101b04 */
[----:B------:R-:W-:-:S05]  /*03b0*/  IMAD.WIDE R6, R0, 0x8, R4 ;  /* 0x0000000800067825 */ /* 0x000fca00078e0204 */
[----:B------:R1:W-:Y:S01]  /*03c0*/  STG.E.64 desc[UR4][R6.64], RZ ;  /* 0x000000ff06007986 */ /* 0x0003e2000c101b04 */
[----:B------:R-:W-:-:S05]  /*03d0*/  IMAD.WIDE R8, R0, 0x8, R6 ;  /* 0x0000000800087825 */ /* 0x000fca00078e0206 */
[----:B------:R1:W-:Y:S01]  /*03e0*/  STG.E.64 desc[UR4][R8.64], RZ ;  /* 0x000000ff08007986 */ /* 0x0003e2000c101b04 */
[----:B------:R-:W-:Y:S05]  /*03f0*/  @!P0 BRA `(.L_x_3) ;  /* 0xfffffffc00d48947 */ /* 0x000fea000383ffff */
[----:B------:R-:W-:Y:S05]  /*0400*/  EXIT ;  /* 0x000000000000794d */ /* 0x000fea0003800000 */
.L_x_4:
[----:B------:R-:W-:-:S00]  /*0410*/  BRA `(.L_x_4) ;  /* 0xfffffffc00fc7947 */ /* 0x000fc0000383ffff */
[----:B------:R-:W-:-:S00]  /*0420*/  NOP ;  /* 0x0000000000007918 */ /* 0x000fc00000000000 */
        /* <DEDUP_REMOVED lines=13> */
.L_x_97:


//--------------------- .text._Z11setVelocityPdiPKdS1_ --------------------------
	.section	.text._Z11setVelocityPdiPKdS1_,"ax",@progbits
	.align	128
        .global         _Z11setVelocityPdiPKdS1_
        .type           _Z11setVelocityPdiPKdS1_,@function
        .size           _Z11setVelocityPdiPKdS1_,(.L_x_98 - _Z11setVelocityPdiPKdS1_)
        .other          _Z11setVelocityPdiPKdS1_,@"STO_CUDA_ENTRY STV_DEFAULT"
_Z11setVelocityPdiPKdS1_:
.text._Z11setVelocityPdiPKdS1_:
        /* <DEDUP_REMOVED lines=26> */
[----:B------:R-:W-:-:S05]  /*01a0*/  IMAD.HI.U32 R5, R8, R7, RZ ;  /* 0x0000000708057227 */ /* 0x000fca00078e00ff */
[----:B------:R-:W-:-:S05]  /*01b0*/  IADD3 R2, PT, PT, -R5, RZ, RZ ;  /* 0x000000ff05027210 */ /* 0x000fca0007ffe1ff */
[----:B------:R-:W-:-:S05]  /*01c0*/  IMAD R7, R0, R2, R7 ;  /* 0x0000000200077224 */ /* 0x000fca00078e0207 */
[----:B------:R-:W-:-:S13]  /*01d0*/  ISETP.GE.U32.AND P0, PT, R7, R0, PT ;  /* 0x000000000700720c */ /* 0x000fda0003f06070 */
[----:B------:R-:W-:Y:S01]  /*01e0*/  @P0 IMAD.IADD R7, R7, 0x1, -R0 ;  /* 0x0000000107070824 */ /* 0x000fe200078e0a00 */
[----:B------:R-:W-:-:S04]  /*01f0*/  @P0 IADD3 R5, PT, PT, R5, 0x1, RZ ;  /* 0x0000000105050810 */ /* 0x000fc80007ffe0ff */
[----:B------:R-:W-:-:S13]  /*0200*/  ISETP.GE.U32.AND P1, PT, R7, R0, PT ;  /* 0x000000000700720c */ /* 0x000fda0003f26070 */
[----:B------:R-:W-:Y:S01]  /*0210*/  @P1 VIADD R5, R5, 0x1 ;  /* 0x0000000105051836 */ /* 0x000fe20000000000 */
[----:B------:R-:W-:-:S04]  /*0220*/  @!P2 LOP3.LUT R5, RZ, R0, RZ, 0x33, !PT ;  /* 0x00000000ff05a212 */ /* 0x000fc800078e33ff */
[----:B------:R-:W-:-:S04]  /*0230*/  IADD3 R2, PT, PT, R6, R5, RZ ;  /* 0x0000000506027210 */ /* 0x000fc80007ffe0ff */
[C---:B------:R-:W-:Y:S02]  /*0240*/  LOP3.LUT R4, R2.reuse, 0x3, RZ, 0xc0, !PT ;  /* 0x0000000302047812 */ /* 0x040fe400078ec0ff */
[----:B------:R-:W-:Y:S02]  /*0250*/  ISETP.GE.U32.AND P1, PT, R2, 0x3, PT ;  /* 0x000000030200780c */ /* 0x000fe40003f26070 */
[----:B------:R-:W-:-:S13]  /*0260*/  ISETP.NE.AND P0, PT, R4, 0x3, PT ;  /* 0x000000030400780c */ /* 0x000fda0003f05270 */
[----:B-1----:R-:W-:Y:S05]  /*0270*/  @!P0 BRA `(.L_x_6) ;  /* 0x0000000000708947 */ /* 0x002fea0003800000 */
[----:B------:R-:W0:Y:S01]  /*0280*/  LDC.64 R4, c[0x0][0x390] ;  /* 0x0000e400ff047b82 */ /* 0x000e220000000a00 */
[----:B------:R-:W-:Y:S02]  /*0290*/  VIADD R2, R2, 0x1 ;  /* 0x0000000102027836 */ /* 0x000fe40000000000 */
[----:B------:R-:W-:-:S03]  /*02a0*/  IMAD R11, R3, 0x3, RZ ;  /* 0x00000003030b7824 */ /* 0x000fc600078e02ff */
[----:B------:R-:W-:Y:S02]  /*02b0*/  LOP3.LUT R2, R2, 0x3, RZ, 0xc0, !PT ;  /* 0x0000000302027812 */ /* 0x000fe400078ec0ff */
[----:B------:R-:W1:Y:S02]  /*02c0*/  LDC.64 R6, c[0x0][0x398] ;  /* 0x0000e600ff067b82 */ /* 0x000e640000000a00 */
[----:B------:R-:W-:-:S07]  /*02d0*/  IADD3 R2, PT, PT, -R2, RZ, RZ ;  /* 0x000000ff02027210 */ /* 0x000fce0007ffe1ff */
.L_x_7:
[----:B---3--:R-:W2:Y:S01]  /*02e0*/  LDC.64 R8, c[0x0][0x380] ;  /* 0x0000e000ff087b82 */ /* 0x008ea20000000a00 */
[----:B0-----:R-:W3:Y:S04]  /*02f0*/  LDG.E.64 R14, desc[UR4][R4.64] ;  /* 0x00000004040e7981 */ /* 0x001ee8000c1e1b00 */
[----:B-1----:R-:W3:Y:S01]  /*0300*/  LDG.E.64 R16, desc[UR4][R6.64] ;  /* 0x0000000406107981 */ /* 0x002ee2000c1e1b00 */
[----:B--2---:R-:W-:-:S05]  /*0310*/  IMAD.WIDE R8, R11, 0x8, R8 ;  /* 0x000000080b087825 */ /* 0x004fca00078e0208 */
[----:B------:R-:W3:Y:S02]  /*0320*/  LDG.E.64 R12, desc[UR4][R8.64] ;  /* 0x00000004080c7981 */ /* 0x000ee4000c1e1b00 */
[----:B---3--:R-:W-:Y:S02]  /*0330*/  DFMA R12, R12, R14, R16 ;  /* 0x0000000e0c0c722b */ /* 0x008fe40000000010 */
[----:B------:R-:W2:Y:S05]  /*0340*/  LDG.E.64 R14, desc[UR4][R8.64+0x8] ;  /* 0x00000804080e7981 */ /* 0x000eaa000c1e1b00 */
[----:B------:R3:W-:Y:S04]  /*0350*/  STG.E.64 desc[UR4][R8.64], R12 ;  /* 0x0000000c08007986 */ /* 0x0007e8000c101b04 */
[----:B------:R-:W2:Y:S04]  /*0360*/  LDG.E.64 R16, desc[UR4][R4.64+0x8] ;  /* 0x0000080404107981 */ /* 0x000ea8000c1e1b00 */
[----:B------:R-:W2:Y:S02]  /*0370*/  LDG.E.64 R18, desc[UR4][R6.64+0x8] ;  /* 0x0000080406127981 */ /* 0x000ea4000c1e1b00 */
[----:B--2---:R-:W-:-:S02]  /*0380*/  DFMA R14, R14, R16, R18 ;  /* 0x000000100e0e722b */ /* 0x004fc40000000012 */
[----:B------:R-:W2:Y:S05]  /*0390*/  LDG.E.64 R16, desc[UR4][R8.64+0x10] ;  /* 0x0000100408107981 */ /* 0x000eaa000c1e1b00 */
[----:B------:R3:W-:Y:S04]  /*03a0*/  STG.E.64 desc[UR4][R8.64+0x8], R14 ;  /* 0x0000080e08007986 */ /* 0x0007e8000c101b04 */
[----:B------:R-:W2:Y:S04]  /*03b0*/  LDG.E.64 R18, desc[UR4][R4.64+0x10] ;  /* 0x0000100404127981 */ /* 0x000ea8000c1e1b00 */
[----:B------:R-:W2:Y:S01]  /*03c0*/  LDG.E.64 R20, desc[UR4][R6.64+0x10] ;  /* 0x0000100406147981 */ /* 0x000ea2000c1e1b00 */
[----:B------:R-:W-:-:S05]  /*03d0*/  VIADD R2, R2, 0x1 ;  /* 0x0000000102027836 */ /* 0x000fca0000000000 */
[----:B------:R-:W-:Y:S01]  /*03e0*/  ISETP.NE.AND P0, PT, R2, RZ, PT ;  /* 0x000000ff0200720c */ /* 0x000fe20003f05270 */
[C---:B------:R-:W-:Y:S01]  /*03f0*/  IMAD R11, R0.reuse, 0x3, R11 ;  /* 0x00000003000b7824 */ /* 0x040fe200078e020b */
[----:B------:R-:W-:Y:S01]  /*0400*/  IADD3 R3, PT, PT, R0, R3, RZ ;  /* 0x0000000300037210 */ /* 0x000fe20007ffe0ff */
[----:B--2---:R-:W-:-:S07]  /*0410*/  DFMA R16, R16, R18, R20 ;  /* 0x000000121010722b */ /* 0x004fce0000000014 */
[----:B------:R3:W-:Y:S03]  /*0420*/  STG.E.64 desc[UR4][R8.64+0x10], R16 ;  /* 0x0000101008007986 */ /* 0x0007e6000c101b04 */
[----:B------:R-:W-:Y:S05]  /*0430*/  @P0 BRA `(.L_x_7) ;  /* 0xfffffffc00a80947 */ /* 0x000fea000383ffff */
.L_x_6:
[----:B------:R-:W-:Y:S05]  /*0440*/  BSYNC.RECONVERGENT B0 ;  /* 0x0000000000007941 */ /* 0x000fea0003800200 */
.L_x_5:
[----:B------:R-:W-:Y:S05]  /*0450*/  @!P1 EXIT ;  /* 0x000000000000994d */ /* 0x000fea0003800000 */
[----:B------:R-:W0:Y:S08]  /*0460*/  LDC.64 R6, c[0x0][0x390] ;  /* 0x0000e400ff067b82 */ /* 0x000e300000000a00 */
[----:B------:R-:W1:Y:S02]  /*0470*/  LDC.64 R4, c[0x0][0x398] ;  /* 0x0000e600ff047b82 */ /* 0x000e640000000a00 */
.L_x_8:
[----:B---34-:R-:W2:Y:S01]  /*0480*/  LDC.64 R8, c[0x0][0x380] ;  /* 0x0000e000ff087b82 */ /* 0x018ea20000000a00 */
[----:B------:R-:W-:Y:S01]  /*0490*/  IMAD R11, R3, 0x3, RZ ;  /* 0x00000003030b7824 */ /* 0x000fe200078e02ff */
        /* <DEDUP_REMOVED lines=13> */
[----:B------:R-:W2:Y:S02]  /*0570*/  LDG.E.64 R18, desc[UR4][R4.64+0x10] ;  /* 0x0000100404127981 */ /* 0x000ea4000c1e1b00 */
[----:B--2---:R-:W-:Y:S01]  /*0580*/  DFMA R16, R10, R16, R18 ;  /* 0x000000100a10722b */ /* 0x004fe20000000012 */
[----:B------:R-:W-:-:S06]  /*0590*/  IMAD.WIDE R10, R0, 0x18, R8 ;  /* 0x00000018000a7825 */ /* 0x000fcc00078e0208 */
[----:B------:R2:W-:Y:S04]  /*05a0*/  STG.E.64 desc[UR4][R8.64+0x10], R16 ;  /* 0x0000101008007986 */ /* 0x0005e8000c101b04 */
[----:B0-----:R-:W3:Y:S04]  /*05b0*/  LDG.E.64 R12, desc[UR4][R10.64] ;  /* 0x000000040a0c7981 */ /* 0x001ee8000c1e1b00 */
[----:B------:R-:W3:Y:S04]  /*05c0*/  LDG.E.64 R18, desc[UR4][R6.64] ;  /* 0x0000000406127981 */ /* 0x000ee8000c1e1b00 */
[----:B------:R-:W3:Y:S02]  /*05d0*/  LDG.E.64 R20, desc[UR4][R4.64] ;  /* 0x0000000404147981 */ /* 0x000ee4000c1e1b00 */
[----:B---3--:R-:W-:-:S02]  /*05e0*/  DFMA R12, R12, R18, R20 ;  /* 0x000000120c0c722b */ /* 0x008fc40000000014 */
[----:B------:R-:W3:Y:S05]  /*05f0*/  LDG.E.64 R18, desc[UR4][R10.64+0x8] ;  /* 0x000008040a127981 */ /* 0x000eea000c1e1b00 */
[----:B------:R0:W-:Y:S04]  /*0600*/  STG.E.64 desc[UR4][R10.64], R12 ;  /* 0x0000000c0a007986 */ /* 0x0001e8000c101b04 */
[----:B-1----:R-:W3:Y:S04]  /*0610*/  LDG.E.64 R14, desc[UR4][R6.64+0x8] ;  /* 0x00000804060e7981 */ /* 0x002ee8000c1e1b00 */
[----:B------:R-:W3:Y:S02]  /*0620*/  LDG.E.64 R20, desc[UR4][R4.64+0x8] ;  /* 0x0000080404147981 */ /* 0x000ee4000c1e1b00 */
[----:B---3--:R-:W-:-:S02]  /*0630*/  DFMA R14, R18, R14, R20 ;  /* 0x0000000e120e722b */ /* 0x008fc40000000014 */
[----:B------:R-:W3:Y:S05]  /*0640*/  LDG.E.64 R18, desc[UR4][R10.64+0x10] ;  /* 0x000010040a127981 */ /* 0x000eea000c1e1b00 */
[----:B------:R1:W-:Y:S04]  /*0650*/  STG.E.64 desc[UR4][R10.64+0x8], R14 ;  /* 0x0000080e0a007986 */ /* 0x0003e8000c101b04 */
[----:B--2---:R-:W3:Y:S04]  /*0660*/  LDG.E.64 R8, desc[UR4][R6.64+0x10] ;  /* 0x0000100406087981 */ /* 0x004ee8000c1e1b00 */
[----:B------:R-:W3:Y:S02]  /*0670*/  LDG.E.64 R16, desc[UR4][R4.64+0x10] ;  /* 0x0000100404107981 */ /* 0x000ee4000c1e1b00 */
[----:B---3--:R-:W-:Y:S01]  /*0680*/  DFMA R16, R18, R8, R16 ;  /* 0x000000081210722b */ /* 0x008fe20000000010 */
        /* <DEDUP_REMOVED lines=30> */
[----:B------:R-:W3:Y:S01]  /*0870*/  LDG.E.64 R16, desc[UR4][R4.64+0x10] ;  /* 0x0000100404107981 */ /* 0x000ee2000c1e1b00 */
[----:B------:R-:W-:-:S04]  /*0880*/  LEA R3, R0, R3, 0x2 ;  /* 0x0000000300037211 */ /* 0x000fc800078e10ff */
[----:B------:R-:W-:Y:S01]  /*0890*/  ISETP.GE.AND P0, PT, R3, UR6, PT ;  /* 0x0000000603007c0c */ /* 0x000fe2000bf06270 */
[----:B---3--:R-:W-:-:S07]  /*08a0*/  DFMA R8, R18, R8, R16 ;  /* 0x000000081208722b */ /* 0x008fce0000000010 */
[----:B------:R4:W-:Y:S05]  /*08b0*/  STG.E.64 desc[UR4][R10.64+0x10], R8 ;  /* 0x000010080a007986 */ /* 0x0009ea000c101b04 */
[----:B------:R-:W-:Y:S05]  /*08c0*/  @!P0 BRA `(.L_x_8) ;  /* 0xfffffff800ec8947 */ /* 0x000fea000383ffff */
[----:B------:R-:W-:Y:S05]  /*08d0*/  EXIT ;  /* 0x000000000000794d */ /* 0x000fea0003800000 */
.L_x_9:
        /* <DEDUP_REMOVED lines=10> */
.L_x_98:


//--------------------- .text._Z11uniformInitPdi  --------------------------
	.section	.text._Z11uniformInitPdi,"ax",@progbits
	.align	128
        .global         _Z11uniformInitPdi
        .type           _Z11uniformInitPdi,@function
        .size           _Z11uniformInitPdi,(.L_x_93 - _Z11uniformInitPdi)
        .other          _Z11uniformInitPdi,@"STO_CUDA_ENTRY STV_DEFAULT"
_Z11uniformInitPdi:
.text._Z11uniformInitPdi:
        /* <DEDUP_REMOVED lines=11> */
[C---:B------:R-:W-:Y:S01]  /*00b0*/  IMAD.IADD R0, R2.reuse, 0x1, R3 ;  /* 0x0000000102007824 */ /* 0x040fe200078e0203 */
[----:B------:R-:W-:Y:S01]  /*00c0*/  ISETP.NE.U32.AND P2, PT, R2, RZ, PT ;  /* 0x000000ff0200720c */ /* 0x000fe20003f45070 */
[----:B------:R-:W-:Y:S01]  /*00d0*/  IMAD.MOV R9, RZ, RZ, -R2 ;  /* 0x000000ffff097224 */ /* 0x000fe200078e0a02 */
[----:B------:R-:W-:Y:S01]  /*00e0*/  UMOV UR4, URZ ;  /* 0x000000ff00047c82 */ /* 0x000fe20008000000 */
[----:B------:R-:W-:Y:S01]  /*00f0*/  BSSY.RECONVERGENT B0, `(.L_x_10) ;  /* 0x0000057000007945 */ /* 0x000fe20003800200 */
[C---:B------:R-:W-:Y:S02]  /*0100*/  ISETP.GE.AND P0, PT, R0.reuse, UR6, PT ;  /* 0x0000000600007c0c */ /* 0x040fe4000bf06270 */
[----:B------:R-:W-:Y:S01]  /*0110*/  VIMNMX R7, PT, PT, R0, UR6, !PT ;  /* 0x0000000600077c48 */ /* 0x000fe2000ffe0100 */
[----:B------:R-:W1:Y:S01]  /*0120*/  LDCU.64 UR6, c[0x0][0x358] ;  /* 0x00006b00ff0677ac */ /* 0x000e620008000a00 */
        /* <DEDUP_REMOVED lines=12> */
[----:B------:R-:W-:Y:S02]  /*01f0*/  @P0 IMAD.IADD R7, R7, 0x1, -R2 ;  /* 0x0000000107070824 */ /* 0x000fe400078e0a02 */
[----:B------:R-:W-:-:S03]  /*0200*/  @P0 VIADD R5, R5, 0x1 ;  /* 0x0000000105050836 */ /* 0x000fc60000000000 */
[----:B------:R-:W-:-:S13]  /*0210*/  ISETP.GE.U32.AND P1, PT, R7, R2, PT ;  /* 0x000000020700720c */ /* 0x000fda0003f26070 */
[----:B------:R-:W-:Y:S01]  /*0220*/  @P1 VIADD R5, R5, 0x1 ;  /* 0x0000000105051836 */ /* 0x000fe20000000000 */
[----:B------:R-:W-:-:S05]  /*0230*/  @!P2 LOP3.LUT R5, RZ, R2, RZ, 0x33, !PT ;  /* 0x00000002ff05a212 */ /* 0x000fca00078e33ff */
[----:B------:R-:W-:Y:S02]  /*0240*/  IMAD.IADD R4, R6, 0x1, R5 ;  /* 0x0000000106047824 */ /* 0x000fe400078e0205 */
[----:B------:R-:W-:-:S03]  /*0250*/  HFMA2 R5, -RZ, RZ, 2.0390625, 0 ;  /* 0x40140000ff057431 */ /* 0x000fc600000001ff */
[----:B------:R-:W-:-:S04]  /*0260*/  LOP3.LUT R0, R4, 0x3, RZ, 0xc0, !PT ;  /* 0x0000000304007812 */ /* 0x000fc800078ec0ff */
[----:B------:R-:W-:-:S13]  /*0270*/  ISETP.NE.AND P0, PT, R0, 0x3, PT ;  /* 0x000000030000780c */ /* 0x000fda0003f05270 */
[----:B-1----:R-:W-:Y:S05]  /*0280*/  @!P0 BRA `(.L_x_11) ;  /* 0x0000000000f48947 */ /* 0x002fea0003800000 */
[----:B------:R-:W0:Y:S01]  /*0290*/  LDC.64 R20, c[0x0][0x380] ;  /* 0x0000e000ff147b82 */ /* 0x000e220000000a00 */
[----:B------:R-:W-:Y:S02]  /*02a0*/  VIADD R0, R4, 0x1 ;  /* 0x0000000104007836 */ /* 0x000fe40000000000 */
[----:B------:R-:W-:-:S03]  /*02b0*/  IMAD.SHL.U32 R23, R3, 0x2, RZ ;  /* 0x0000000203177824 */ /* 0x000fc600078e00ff */
[----:B------:R-:W-:-:S05]  /*02c0*/  LOP3.LUT R0, R0, 0x3, RZ, 0xc0, !PT ;  /* 0x0000000300007812 */ /* 0x000fca00078ec0ff */
[----:B------:R-:W-:-:S07]  /*02d0*/  IMAD.MOV R24, RZ, RZ, -R0 ;  /* 0x000000ffff187224 */ /* 0x000fce00078e0a00 */
.L_x_16:
[----:B-1----:R-:W1:Y:S01]  /*02e0*/  MUFU.RCP64H R9, 5 ;  /* 0x4014000000097908 */ /* 0x002e620000001800 */
[----:B------:R-:W-:Y:S01]  /*02f0*/  IMAD.MOV.U32 R6, RZ, RZ, 0x0 ;  /* 0x00000000ff067424 */ /* 0x000fe200078e00ff */
[----:B------:R-:W-:Y:S01]  /*0300*/  BSSY.RECONVERGENT B1, `(.L_x_12) ;  /* 0x0000015000017945 */ /* 0x000fe20003800200 */
[----:B------:R-:W-:Y:S02]  /*0310*/  IMAD.MOV.U32 R7, RZ, RZ, 0x40140000 ;  /* 0x40140000ff077424 */ /* 0x000fe400078e00ff */
[----:B------:R-:W-:Y:S02]  /*0320*/  IMAD.MOV.U32 R8, RZ, RZ, 0x1 ;  /* 0x00000001ff087424 */ /* 0x000fe400078e00ff */
[----:B------:R-:W-:-:S04]  /*0330*/  IMAD.HI R26, R3, 0x66666667, RZ ;  /* 0x66666667031a7827 */ /* 0x000fc800078e02ff */
[----:B-1----:R-:W-:-:S08]  /*0340*/  DFMA R10, R8, -R6, 1 ;  /* 0x3ff00000080a742b */ /* 0x002fd00000000806 */
[----:B------:R-:W-:-:S08]  /*0350*/  DFMA R10, R10, R10, R10 ;  /* 0x0000000a0a0a722b */ /* 0x000fd0000000000a */
[----:B------:R-:W-:Y:S01]  /*0360*/  DFMA R8, R8, R10, R8 ;  /* 0x0000000a0808722b */ /* 0x000fe20000000008 */
[----:B------:R-:W-:-:S04]  /*0370*/  SHF.R.U32.HI R11, RZ, 0x1f, R26 ;  /* 0x0000001fff0b7819 */ /* 0x000fc8000001161a */
[----:B------:R-:W-:-:S03]  /*0380*/  LEA.HI.SX32 R26, R26, R11, 0x17 ;  /* 0x0000000b1a1a7211 */ /* 0x000fc600078fbaff */
[C---:B------:R-:W-:Y:S01]  /*0390*/  DFMA R6, R8.reuse, -R6, 1 ;  /* 0x3ff000000806742b */ /* 0x040fe20000000806 */
[----:B------:R-:W1:Y:S07]  /*03a0*/  I2F.F64 R10, R26 ;  /* 0x0000001a000a7312 */ /* 0x000e6e0000201c00 */
[----:B------:R-:W-:-:S08]  /*03b0*/  DFMA R6, R8, R6, R8 ;  /* 0x000000060806722b */ /* 0x000fd00000000008 */
[----:B-1----:R-:W-:Y:S01]  /*03c0*/  DMUL R28, R10, R6 ;  /* 0x000000060a1c7228 */ /* 0x002fe20000000000 */
[----:B------:R-:W-:-:S07]  /*03d0*/  FSETP.GEU.AND P1, PT, |R11|, 6.5827683646048100446e-37, PT ;  /* 0x036000000b00780b */ /* 0x000fce0003f2e200 */
[----:B------:R-:W-:-:S08]  /*03e0*/  DFMA R8, R28, -5, R10 ;  /* 0xc01400001c08782b */ /* 0x000fd0000000000a */
[----:B------:R-:W-:-:S10]  /*03f0*/  DFMA R28, R6, R8, R28 ;  /* 0x00000008061c722b */ /* 0x000fd4000000001c */
[----:B------:R-:W-:-:S05]  /*0400*/  FFMA R0, RZ, 2.3125, R29 ;  /* 0x40140000ff007823 */ /* 0x000fca000000001d */
[----:B------:R-:W-:-:S13]  /*0410*/  FSETP.GT.AND P0, PT, |R0|, 1.469367938527859385e-39, PT ;  /* 0x001000000000780b */ /* 0x000fda0003f04200 */
[----:B------:R-:W-:Y:S05]  /*0420*/  @P0 BRA P1, `(.L_x_13) ;  /* 0x0000000000080947 */ /* 0x000fea0000800000 */
[----:B------:R-:W-:-:S07]  /*0430*/  MOV R0, 0x450 ;  /* 0x0000045000007802 */ /* 0x000fce0000000f00 */
[----:B0-----:R-:W-:Y:S05]  /*0440*/  CALL.REL.NOINC `($__internal_0_$__cuda_sm20_div_rn_f64_full) ;  /* 0x0000000c00e87944 */ /* 0x001fea0003c00000 */
.L_x_13:
[----:B------:R-:W-:Y:S05]  /*0450*/  BSYNC.RECONVERGENT B1 ;  /* 0x0000000000017941 */ /* 0x000fea0003800200 */
.L_x_12:
[----:B------:R-:W1:Y:S01]  /*0460*/  MUFU.RCP64H R9, 5 ;  /* 0x4014000000097908 */ /* 0x000e620000001800 */
[----:B------:R-:W-:Y:S01]  /*0470*/  IMAD.MOV.U32 R6, RZ, RZ, 0x0 ;  /* 0x00000000ff067424 */ /* 0x000fe200078e00ff */
[----:B------:R-:W-:Y:S01]  /*0480*/  MOV R8, 0x1 ;  /* 0x0000000100087802 */ /* 0x000fe20000000f00 */
[----:B------:R-:W-:Y:S01]  /*0490*/  IMAD.MOV.U32 R7, RZ, RZ, 0x40140000 ;  /* 0x40140000ff077424 */ /* 0x000fe200078e00ff */
[----:B------:R-:W-:Y:S05]  /*04a0*/  BSSY.RECONVERGENT B1, `(.L_x_14) ;  /* 0x0000014000017945 */ /* 0x000fea0003800200 */
[----:B-1----:R-:W-:-:S08]  /*04b0*/  DFMA R10, R8, -R6, 1 ;  /* 0x3ff00000080a742b */ /* 0x002fd00000000806 */
[----:B------:R-:W-:-:S08]  /*04c0*/  DFMA R10, R10, R10, R10 ;  /* 0x0000000a0a0a722b */ /* 0x000fd0000000000a */
[----:B------:R-:W-:Y:S01]  /*04d0*/  DFMA R8, R8, R10, R8 ;  /* 0x0000000a0808722b */ /* 0x000fe20000000008 */
[----:B------:R-:W-:Y:S02]  /*04e0*/  IMAD R10, R26, -0x500, R3 ;  /* 0xfffffb001a0a7824 */ /* 0x000fe400078e0203 */
[----:B0-----:R-:W-:-:S05]  /*04f0*/  IMAD.WIDE R26, R23, 0x8, R20 ;  /* 0x00000008171a7825 */ /* 0x001fca00078e0214 */
[C---:B------:R-:W-:Y:S01]  /*0500*/  DFMA R6, R8.reuse, -R6, 1 ;  /* 0x3ff000000806742b */ /* 0x040fe20000000806 */
[----:B------:R-:W0:Y:S07]  /*0510*/  I2F.F64 R10, R10 ;  /* 0x0000000a000a7312 */ /* 0x000e2e0000201c00 */
[----:B------:R-:W-:Y:S02]  /*0520*/  DFMA R14, R8, R6, R8 ;  /* 0x00000006080e722b */ /* 0x000fe40000000008 */
[----:B------:R-:W-:-:S06]  /*0530*/  DADD R6, R28, -0.5 ;  /* 0xbfe000001c067429 */ /* 0x000fcc0000000000 */
[----:B0-----:R-:W-:Y:S01]  /*0540*/  DMUL R8, R14, R10 ;  /* 0x0000000a0e087228 */ /* 0x001fe20000000000 */
[----:B------:R0:W-:Y:S01]  /*0550*/  STG.E.64 desc[UR6][R26.64], R6 ;  /* 0x000000061a007986 */ /* 0x0001e2000c101b06 */
[----:B------:R-:W-:-:S06]  /*0560*/  FSETP.GEU.AND P1, PT, |R11|, 6.5827683646048100446e-37, PT ;  /* 0x036000000b00780b */ /* 0x000fcc0003f2e200 */
[----:B------:R-:W-:-:S08]  /*0570*/  DFMA R12, R8, -5, R10 ;  /* 0xc0140000080c782b */ /* 0x000fd0000000000a */
[----:B------:R-:W-:-:S10]  /*0580*/  DFMA R28, R14, R12, R8 ;  /* 0x0000000c0e1c722b */ /* 0x000fd40000000008 */
[----:B------:R-:W-:-:S05]  /*0590*/  FFMA R0, RZ, 2.3125, R29 ;  /* 0x40140000ff007823 */ /* 0x000fca000000001d */
[----:B------:R-:W-:-:S13]  /*05a0*/  FSETP.GT.AND P0, PT, |R0|, 1.469367938527859385e-39, PT ;  /* 0x001000000000780b */ /* 0x000fda0003f04200 */
[----:B0-----:R-:W-:Y:S05]  /*05b0*/  @P0 BRA P1, `(.L_x_15) ;  /* 0x0000000000080947 */ /* 0x001fea0000800000 */
[----:B------:R-:W-:-:S07]  /*05c0*/  MOV R0, 0x5e0 ;  /* 0x000005e000007802 */ /* 0x000fce0000000f00 */
[----:B------:R-:W-:Y:S05]  /*05d0*/  CALL.REL.NOINC `($__internal_0_$__cuda_sm20_div_rn_f64_full) ;  /* 0x0000000c00847944 */ /* 0x000fea0003c00000 */
.L_x_15:
[----:B------:R-:W-:Y:S05]  /*05e0*/  BSYNC.RECONVERGENT B1 ;  /* 0x0000000000017941 */ /* 0x000fea0003800200 */
.L_x_14:
[----:B------:R-:W-:Y:S01]  /*05f0*/  DADD R28, R28, -0.5 ;  /* 0xbfe000001c1c7429 */ /* 0x000fe20000000000 */
[----:B------:R-:W-:Y:S02]  /*0600*/  VIADD R24, R24, 0x1 ;  /* 0x0000000118187836 */ /* 0x000fe40000000000 */
[C---:B------:R-:W-:Y:S02]  /*0610*/  IMAD.IADD R3, R2.reuse, 0x1, R3 ;  /* 0x0000000102037824 */ /* 0x040fe400078e0203 */
[----:B------:R-:W-:Y:S01]  /*0620*/  IMAD R23, R2, 0x2, R23 ;  /* 0x0000000202177824 */ /* 0x000fe200078e0217 */
[----:B------:R-:W-:Y:S01]  /*0630*/  ISETP.NE.AND P0, PT, R24, RZ, PT ;  /* 0x000000ff1800720c */ /* 0x000fe20003f05270 */
[----:B------:R1:W-:-:S12]  /*0640*/  STG.E.64 desc[UR6][R26.64+0x8], R28 ;  /* 0x0000081c1a007986 */ /* 0x0003d8000c101b06 */
[----:B------:R-:W-:Y:S05]  /*0650*/  @P0 BRA `(.L_x_16) ;  /* 0xfffffffc00200947 */ /* 0x000fea000383ffff */
.L_x_11:
[----:B------:R-:W-:Y:S05]  /*0660*/  BSYNC.RECONVERGENT B0 ;  /* 0x0000000000007941 */ /* 0x000fea0003800200 */
.L_x_10:
[----:B------:R-:W0:Y:S01]  /*0670*/  LDC.64 R20, c[0x0][0x380] ;  /* 0x0000e000ff147b82 */ /* 0x000e220000000a00 */
[----:B------:R-:W-:Y:S01]  /*0680*/  ISETP.GE.U32.AND P0, PT, R4, 0x3, PT ;  /* 0x000000030400780c */ /* 0x000fe20003f06070 */
[----:B------:R-:W2:-:S12]  /*0690*/  LDCU UR5, c[0x0][0x388] ;  /* 0x00007100ff0577ac */ /* 0x000e980008000800 */
[----:B--2---:R-:W-:Y:S05]  /*06a0*/  @!P0 EXIT ;  /* 0x000000000000894d */ /* 0x004fea0003800000 */
.L_x_33:
[----:B--2---:R-:W2:Y:S01]  /*06b0*/  MUFU.RCP64H R7, 5 ;  /* 0x4014000000077908 */ /* 0x004ea20000001800 */
[----:B------:R-:W-:Y:S01]  /*06c0*/  IMAD.MOV.U32 R8, RZ, RZ, 0x0 ;  /* 0x00000000ff087424 */ /* 0x000fe200078e00ff */
[----:B------:R-:W-:Y:S01]  /*06d0*/  BSSY.RECONVERGENT B0, `(.L_x_17) ;  /* 0x0000015000007945 */ /* 0x000fe20003800200 */
[----:B------:R-:W-:Y:S02]  /*06e0*/  IMAD.MOV.U32 R9, RZ, RZ, 0x40140000 ;  /* 0x40140000ff097424 */ /* 0x000fe400078e00ff */
[----:B------:R-:W-:Y:S02]  /*06f0*/  IMAD.MOV.U32 R6, RZ, RZ, 0x1 ;  /* 0x00000001ff067424 */ /* 0x000fe400078e00ff */
[----:B------:R-:W-:-:S04]  /*0700*/  IMAD.HI R4, R3, 0x66666667, RZ ;  /* 0x6666666703047827 */ /* 0x000fc800078e02ff */
[----:B--2---:R-:W-:-:S08]  /*0710*/  DFMA R10, R6, -R8, 1 ;  /* 0x3ff00000060a742b */ /* 0x004fd00000000808 */
        /* <DEDUP_REMOVED lines=16> */
.L_x_18:
[----:B------:R-:W-:Y:S05]  /*0820*/  BSYNC.RECONVERGENT B0 ;  /* 0x0000000000007941 */ /* 0x000fea0003800200 */
.L_x_17:
[----:B------:R-:W1:Y:S01]  /*0830*/  MUFU.RCP64H R7, 5 ;  /* 0x4014000000077908 */ /* 0x000e620000001800 */
[----:B------:R-:W-:Y:S01]  /*0840*/  IMAD.MOV.U32 R8, RZ, RZ, 0x0 ;  /* 0x00000000ff087424 */ /* 0x000fe200078e00ff */
[----:B------:R-:W-:Y:S01]  /*0850*/  MOV R6, 0x1 ;  /* 0x0000000100067802 */ /* 0x000fe20000000f00 */
[----:B------:R-:W-:Y:S01]  /*0860*/  IMAD.MOV.U32 R9, RZ, RZ, 0x40140000 ;  /* 0x40140000ff097424 */ /* 0x000fe200078e00ff */
[----:B------:R-:W-:Y:S01]  /*0870*/  BSSY.RECONVERGENT B0, `(.L_x_19) ;  /* 0x0000015000007945 */ /* 0x000fe20003800200 */
[----:B------:R-:W-:-:S04]  /*0880*/  IMAD.SHL.U32 R25, R3, 0x2, RZ ;  /* 0x0000000203197824 */ /* 0x000fc800078e00ff */
[----:B0-----:R-:W-:Y:S01]  /*0890*/  IMAD.WIDE R24, R25, 0x8, R20 ;  /* 0x0000000819187825 */ /* 0x001fe200078e0214 */
[----:B-1----:R-:W-:-:S08]  /*08a0*/  DFMA R10, R6, -R8, 1 ;  /* 0x3ff00000060a742b */ /* 0x002fd00000000808 */
[----:B------:R-:W-:-:S08]  /*08b0*/  DFMA R10, R10, R10, R10 ;  /* 0x0000000a0a0a722b */ /* 0x000fd0000000000a */
[----:B------:R-:W-:Y:S01]  /*08c0*/  DFMA R6, R6, R10, R6 ;  /* 0x0000000a0606722b */ /* 0x000fe20000000006 */
[----:B------:R-:W-:-:S07]  /*08d0*/  IMAD R10, R4, -0x500, R3 ;  /* 0xfffffb00040a7824 */ /* 0x000fce00078e0203 */
        /* <DEDUP_REMOVED lines=14> */
.L_x_20:
[----:B------:R-:W-:Y:S05]  /*09c0*/  BSYNC.RECONVERGENT B0 ;  /* 0x0000000000007941 */ /* 0x000fea0003800200 */
.L_x_19:
[----:B------:R-:W0:Y:S01]  /*09d0*/  MUFU.RCP64H R9, 5 ;  /* 0x4014000000097908 */ /* 0x000e220000001800 */
[----:B------:R-:W-:Y:S01]  /*09e0*/  IMAD.MOV.U32 R6, RZ, RZ, 0x0 ;  /* 0x00000000ff067424 */ /* 0x000fe200078e00ff */
[----:B------:R-:W-:Y:S01]  /*09f0*/  BSSY.RECONVERGENT B0, `(.L_x_21) ;  /* 0x0000018000007945 */ /* 0x000fe20003800200 */
[----:B------:R-:W-:Y:S02]  /*0a00*/  IMAD.MOV.U32 R7, RZ, RZ, 0x40140000 ;  /* 0x40140000ff077424 */ /* 0x000fe400078e00ff */
[----:B------:R-:W-:Y:S02]  /*0a10*/  IMAD.MOV.U32 R8, RZ, RZ, 0x1 ;  /* 0x00000001ff087424 */ /* 0x000fe400078e00ff */
[----:B------:R-:W-:-:S04]  /*0a20*/  IMAD.IADD R3, R2, 0x1, R3 ;  /* 0x0000000102037824 */ /* 0x000fc800078e0203 */
[----:B------:R-:W-:Y:S01]  /*0a30*/  IMAD.HI R4, R3, 0x66666667, RZ ;  /* 0x6666666703047827 */ /* 0x000fe200078e02ff */
[----:B0-----:R-:W-:-:S08]  /*0a40*/  DFMA R10, R8, -R6, 1 ;  /* 0x3ff00000080a742b */ /* 0x001fd00000000806 */
[----:B------:R-:W-:-:S08]  /*0a50*/  DFMA R10, R10, R10, R10 ;  /* 0x0000000a0a0a722b */ /* 0x000fd0000000000a */
[----:B------:R-:W-:Y:S01]  /*0a60*/  DFMA R8, R8, R10, R8 ;  /* 0x0000000a0808722b */ /* 0x000fe20000000008 */
[----:B------:R-:W-:-:S04]  /*0a70*/  SHF.R.U32.HI R11, RZ, 0x1f, R4 ;  /* 0x0000001fff0b7819 */ /* 0x000fc80000011604 */
[----:B------:R-:W-:-:S03]  /*0a80*/  LEA.HI.SX32 R4, R4, R11, 0x17 ;  /* 0x0000000b04047211 */ /* 0x000fc600078fbaff */
        /* <DEDUP_REMOVED lines=14> */
.L_x_22:
[----:B------:R-:W-:Y:S05]  /*0b70*/  BSYNC.RECONVERGENT B0 ;  /* 0x0000000000007941 */ /* 0x000fea0003800200 */
.L_x_21:
[----:B------:R-:W0:Y:S01]  /*0b80*/  MUFU.RCP64H R7, 5 ;  /* 0x4014000000077908 */ /* 0x000e220000001800 */
[----:B------:R-:W-:Y:S01]  /*0b90*/  IMAD.MOV.U32 R8, RZ, RZ, 0x0 ;  /* 0x00000000ff087424 */ /* 0x000fe200078e00ff */
[----:B------:R-:W-:Y:S01]  /*0ba0*/  BSSY.RECONVERGENT B0, `(.L_x_23) ;  /* 0x0000016000007945 */ /* 0x000fe20003800200 */
[----:B------:R-:W-:Y:S02]  /*0bb0*/  IMAD.MOV.U32 R9, RZ, RZ, 0x40140000 ;  /* 0x40140000ff097424 */ /* 0x000fe400078e00ff */
[----:B------:R-:W-:Y:S02]  /*0bc0*/  IMAD.MOV.U32 R6, RZ, RZ, 0x1 ;  /* 0x00000001ff067424 */ /* 0x000fe400078e00ff */
[----:B------:R-:W-:-:S04]  /*0bd0*/  IMAD.WIDE R24, R2, 0x10, R24 ;  /* 0x0000001002187825 */ /* 0x000fc800078e0218 */
[----:B0-----:R-:W-:-:S08]  /*0be0*/  DFMA R10, R6, -R8, 1 ;  /* 0x3ff00000060a742b */ /* 0x001fd00000000808 */
        /* <DEDUP_REMOVED lines=17> */
.L_x_24:
[----:B------:R-:W-:Y:S05]  /*0d00*/  BSYNC.RECONVERGENT B0 ;  /* 0x0000000000007941 */ /* 0x000fea0003800200 */
.L_x_23:
[----:B------:R-:W0:Y:S01]  /*0d10*/  MUFU.RCP64H R9, 5 ;  /* 0x4014000000097908 */ /* 0x000e220000001800 */
[----:B------:R-:W-:Y:S01]  /*0d20*/  MOV R6, 0x0 ;  /* 0x0000000000067802 */ /* 0x000fe20000000f00 */
[----:B------:R-:W-:Y:S01]  /*0d30*/  IMAD.MOV.U32 R7, RZ, RZ, 0x40140000 ;  /* 0x40140000ff077424 */ /* 0x000fe200078e00ff */
[----:B------:R-:W-:Y:S01]  /*0d40*/  BSSY.RECONVERGENT B0, `(.L_x_25) ;  /* 0x0000017000007945 */ /* 0x000fe20003800200 */
        /* <DEDUP_REMOVED lines=22> */
.L_x_26:
[----:B------:R-:W-:Y:S05]  /*0eb0*/  BSYNC.RECONVERGENT B0 ;  /* 0x0000000000007941 */ /* 0x000fea0003800200 */
.L_x_25:
        /* <DEDUP_REMOVED lines=24> */
.L_x_28:
[----:B------:R-:W-:Y:S05]  /*1040*/  BSYNC.RECONVERGENT B0 ;  /* 0x0000000000007941 */ /* 0x000fea0003800200 */
.L_x_27:
[----:B------:R-:W0:Y:S01]  /*1050*/  MUFU.RCP64H R9, 5 ;  /* 0x4014000000097908 */ /* 0x000e220000001800 */
[----:B------:R-:W-:Y:S01]  /*1060*/  IMAD.MOV.U32 R6, RZ, RZ, 0x0 ;  /* 0x00000000ff067424 */ /* 0x000fe200078e00ff */
[----:B------:R-:W-:Y:S01]  /*1070*/  MOV R8, 0x1 ;  /* 0x0000000100087802 */ /* 0x000fe20000000f00 */
[----:B------:R-:W-:Y:S01]  /*1080*/  IMAD.MOV.U32 R7, RZ, RZ, 0x40140000 ;  /* 0x40140000ff077424 */ /* 0x000fe200078e00ff */
[----:B------:R-:W-:Y:S01]  /*1090*/  BSSY.RECONVERGENT B0, `(.L_x_29) ;  /* 0x0000016000007945 */ /* 0x000fe20003800200 */
        /* <DEDUP_REMOVED lines=21> */
.L_x_30:
[----:B------:R-:W-:Y:S05]  /*11f0*/  BSYNC.RECONVERGENT B0 ;  /* 0x0000000000007941 */ /* 0x000fea0003800200 */
.L_x_29:
        /* <DEDUP_REMOVED lines=24> */
.L_x_32:
[----:B------:R-:W-:Y:S05]  /*1380*/  BSYNC.RECONVERGENT B0 ;  /* 0x0000000000007941 */ /* 0x000fea0003800200 */
.L_x_31:
[----:B------:R-:W-:Y:S01]  /*1390*/  DADD R28, R28, -0.5 ;  /* 0xbfe000001c1c7429 */ /* 0x000fe20000000000 */
[----:B------:R-:W-:-:S05]  /*13a0*/  IMAD.IADD R3, R2, 0x1, R3 ;  /* 0x0000000102037824 */ /* 0x000fca00078e0203 */
[----:B------:R-:W-:Y:S01]  /*13b0*/  ISETP.GE.AND P0, PT, R3, UR5, PT ;  /* 0x0000000503007c0c */ /* 0x000fe2000bf06270 */
[----:B------:R2:W-:-:S12]  /*13c0*/  STG.E.64 desc[UR6][R24.64+0x8], R28 ;  /* 0x0000081c18007986 */ /* 0x0005d8000c101b06 */
[----:B------:R-:W-:Y:S05]  /*13d0*/  @!P0 BRA `(.L_x_33) ;  /* 0xfffffff000b48947 */ /* 0x000fea000383ffff */
[----:B------:R-:W-:Y:S05]  /*13e0*/  EXIT ;  /* 0x000000000000794d */ /* 0x000fea0003800000 */
        .weak           $__internal_0_$__cuda_sm20_div_rn_f64_full
        .type           $__internal_0_$__cuda_sm20_div_rn_f64_full,@function
        .size           $__internal_0_$__cuda_sm20_div_rn_f64_full,(.L_x_93 - $__internal_0_$__cuda_sm20_div_rn_f64_full)
$__internal_0_$__cuda_sm20_div_rn_f64_full:
[----:B------:R-:W-:Y:S01]  /*13f0*/  FSETP.GEU.AND P2, PT, |R11|, 1.469367938527859385e-39, PT ;  /* 0x001000000b00780b */ /* 0x000fe20003f4e200 */
[----:B------:R-:W-:Y:S01]  /*1400*/  IMAD.U32 R12, RZ, RZ, UR4 ;  /* 0x00000004ff0c7e24 */ /* 0x000fe2000f8e00ff */
[C---:B------:R-:W-:Y:S01]  /*1410*/  FSETP.GEU.AND P0, PT, |R5|.reuse, 1.469367938527859385e-39, PT ;  /* 0x001000000500780b */ /* 0x040fe20003f0e200 */
[----:B------:R-:W-:Y:S01]  /*1420*/  IMAD.U32 R14, RZ, RZ, UR4 ;  /* 0x00000004ff0e7e24 */ /* 0x000fe2000f8e00ff */
[----:B------:R-:W-:Y:S01]  /*1430*/  LOP3.LUT R6, R5, 0x800fffff, RZ, 0xc0, !PT ;  /* 0x800fffff05067812 */ /* 0x000fe200078ec0ff */
[----:B------:R-:W-:Y:S01]  /*1440*/  IMAD.MOV.U32 R16, RZ, RZ, R10 ;  /* 0x000000ffff107224 */ /* 0x000fe200078e000a */
[----:B------:R-:W-:Y:S01]  /*1450*/  MOV R13, R5 ;  /* 0x00000005000d7202 */ /* 0x000fe20000000f00 */
[----:B------:R-:W-:Y:S01]  /*1460*/  IMAD.MOV.U32 R28, RZ, RZ, 0x1 ;  /* 0x00000001ff1c7424 */ /* 0x000fe200078e00ff */
[----:B------:R-:W-:Y:S01]  /*1470*/  LOP3.LUT R15, R6, 0x3ff00000, RZ, 0xfc, !PT ;  /* 0x3ff00000060f7812 */ /* 0x000fe200078efcff */
[----:B------:R-:W-:Y:S01]  /*1480*/  BSSY.RECONVERGENT B2, `(.L_x_34) ;  /* 0x0000050000027945 */ /* 0x000fe20003800200 */
[----:B------:R-:W-:-:S02]  /*1490*/  LOP3.LUT R6, R11, 0x7ff00000, RZ, 0xc0, !PT ;  /* 0x7ff000000b067812 */ /* 0x000fc400078ec0ff */
[----:B------:R-:W-:Y:S01]  /*14a0*/  LOP3.LUT R9, R5, 0x7ff00000, RZ, 0xc0, !PT ;  /* 0x7ff0000005097812 */ /* 0x000fe200078ec0ff */
[----:B------:R-:W-:Y:S01]  /*14b0*/  @!P2 IMAD.MOV.U32 R18, RZ, RZ, RZ ;  /* 0x000000ffff12a224 */ /* 0x000fe200078e00ff */
[----:B------:R-:W-:Y:S01]  /*14c0*/  @!P2 LOP3.LUT R7, R13, 0x7ff00000, RZ, 0xc0, !PT ;  /* 0x7ff000000d07a812 */ /* 0x000fe200078ec0ff */
[----:B------:R-:W-:Y:S01]  /*14d0*/  @!P0 DMUL R14, R12, 8.98846567431157953865e+307 ;  /* 0x7fe000000c0e8828 */ /* 0x000fe20000000000 */
[C---:B------:R-:W-:Y:S02]  /*14e0*/  ISETP.GE.U32.AND P1, PT, R6.reuse, R9, PT ;  /* 0x000000090600720c */ /* 0x040fe40003f26070 */
[----:B------:R-:W-:Y:S01]  /*14f0*/  @!P2 ISETP.GE.U32.AND P3, PT, R6, R7, PT ;  /* 0x000000070600a20c */ /* 0x000fe20003f66070 */
[----:B------:R-:W-:Y:S02]  /*1500*/  IMAD.MOV.U32 R7, RZ, RZ, 0x1ca00000 ;  /* 0x1ca00000ff077424 */ /* 0x000fe400078e00ff */
[----:B------:R-:W0:Y:S03]  /*1510*/  MUFU.RCP64H R29, R15 ;  /* 0x0000000f001d7308 */ /* 0x000e260000001800 */
[----:B------:R-:W-:-:S02]  /*1520*/  @!P2 SEL R19, R7, 0x63400000, !P3 ;  /* 0x634000000713a807 */ /* 0x000fc40005800000 */
[----:B------:R-:W-:Y:S02]  /*1530*/  SEL R17, R7, 0x63400000, !P1 ;  /* 0x6340000007117807 */ /* 0x000fe40004800000 */
[--C-:B------:R-:W-:Y:S02]  /*1540*/  @!P2 LOP3.LUT R8, R19, 0x80000000, R11.reuse, 0xf8, !PT ;  /* 0x800000001308a812 */ /* 0x100fe400078ef80b */
[----:B------:R-:W-:Y:S02]  /*1550*/  LOP3.LUT R17, R17, 0x800fffff, R11, 0xf8, !PT ;  /* 0x800fffff11117812 */ /* 0x000fe400078ef80b */
[----:B------:R-:W-:Y:S01]  /*1560*/  @!P2 LOP3.LUT R19, R8, 0x100000, RZ, 0xfc, !PT ;  /* 0x001000000813a812 */ /* 0x000fe200078efcff */
[----:B------:R-:W-:Y:S01]  /*1570*/  IMAD.MOV.U32 R8, RZ, RZ, R6 ;  /* 0x000000ffff087224 */ /* 0x000fe200078e0006 */
[----:B------:R-:W-:-:S04]  /*1580*/  @!P0 LOP3.LUT R9, R15, 0x7ff00000, RZ, 0xc0, !PT ;  /* 0x7ff000000f098812 */ /* 0x000fc800078ec0ff */
[----:B------:R-:W-:Y:S02]  /*1590*/  @!P2 DFMA R16, R16, 2, -R18 ;  /* 0x400000001010a82b */ /* 0x000fe40000000812 */
[----:B0-----:R-:W-:-:S08]  /*15a0*/  DFMA R18, R28, -R14, 1 ;  /* 0x3ff000001c12742b */ /* 0x001fd0000000080e */
[----:B------:R-:W-:Y:S01]  /*15b0*/  DFMA R18, R18, R18, R18 ;  /* 0x000000121212722b */ /* 0x000fe20000000012 */
[----:B------:R-:W-:-:S05]  /*15c0*/  @!P2 LOP3.LUT R8, R17, 0x7ff00000, RZ, 0xc0, !PT ;  /* 0x7ff000001108a812 */ /* 0x000fca00078ec0ff */
[----:B------:R-:W-:Y:S02]  /*15d0*/  VIADD R22, R8, 0xffffffff ;  /* 0xffffffff08167836 */ /* 0x000fe40000000000 */
[----:B------:R-:W-:-:S03]  /*15e0*/  DFMA R28, R28, R18, R28 ;  /* 0x000000121c1c722b */ /* 0x000fc6000000001c */
[----:B------:R-:W-:Y:S01]  /*15f0*/  ISETP.GT.U32.AND P0, PT, R22, 0x7feffffe, PT ;  /* 0x7feffffe1600780c */ /* 0x000fe20003f04070 */
[----:B------:R-:W-:-:S04]  /*1600*/  VIADD R22, R9, 0xffffffff ;  /* 0xffffffff09167836 */ /* 0x000fc80000000000 */
[----:B------:R-:W-:Y:S01]  /*1610*/  DFMA R30, R28, -R14, 1 ;  /* 0x3ff000001c1e742b */ /* 0x000fe2000000080e */
[----:B------:R-:W-:-:S07]  /*1620*/  ISETP.GT.U32.OR P0, PT, R22, 0x7feffffe, P0 ;  /* 0x7feffffe1600780c */ /* 0x000fce0000704470 */
[----:B------:R-:W-:-:S08]  /*1630*/  DFMA R30, R28, R30, R28 ;  /* 0x0000001e1c1e722b */ /* 0x000fd0000000001c */
[----:B------:R-:W-:-:S08]  /*1640*/  DMUL R28, R30, R16 ;  /* 0x000000101e1c7228 */ /* 0x000fd00000000000 */
[----:B------:R-:W-:-:S08]  /*1650*/  DFMA R18, R28, -R14, R16 ;  /* 0x8000000e1c12722b */ /* 0x000fd00000000010 */
[----:B------:R-:W-:Y:S01]  /*1660*/  DFMA R18, R30, R18, R28 ;  /* 0x000000121e12722b */ /* 0x000fe2000000001c */
[----:B------:R-:W-:Y:S10]  /*1670*/  @P0 BRA `(.L_x_35) ;  /* 0x00000000006c0947 */ /* 0x000ff40003800000 */
[----:B------:R-:W-:-:S04]  /*1680*/  LOP3.LUT R9, R13, 0x7ff00000, RZ, 0xc0, !PT ;  /* 0x7ff000000d097812 */ /* 0x000fc800078ec0ff */
[CC--:B------:R-:W-:Y:S02]  /*1690*/  VIADDMNMX R8, R6.reuse, -R9.reuse, 0xb9600000, !PT ;  /* 0xb960000006087446 */ /* 0x0c0fe40007800909 */
[----:B------:R-:W-:Y:S02]  /*16a0*/  ISETP.GE.U32.AND P0, PT, R6, R9, PT ;  /* 0x000000090600720c */ /* 0x000fe40003f06070 */
[----:B------:R-:W-:Y:S02]  /*16b0*/  VIMNMX R8, PT, PT, R8, 0x46a00000, PT ;  /* 0x46a0000008087848 */ /* 0x000fe40003fe0100 */
[----:B------:R-:W-:-:S04]  /*16c0*/  SEL R7, R7, 0x63400000, !P0 ;  /* 0x6340000007077807 */ /* 0x000fc80004000000 */
[----:B------:R-:W-:Y:S01]  /*16d0*/  IADD3 R7, PT, PT, -R7, R8, RZ ;  /* 0x0000000807077210 */ /* 0x000fe20007ffe1ff */
[----:B------:R-:W-:-:S04]  /*16e0*/  IMAD.MOV.U32 R8, RZ, RZ, RZ ;  /* 0x000000ffff087224 */ /* 0x000fc800078e00ff */
[----:B------:R-:W-:-:S06]  /*16f0*/  VIADD R9, R7, 0x7fe00000 ;  /* 0x7fe0000007097836 */ /* 0x000fcc0000000000 */
[----:B------:R-:W-:-:S10]  /*1700*/  DMUL R28, R18, R8 ;  /* 0x00000008121c7228 */ /* 0x000fd40000000000 */
[----:B------:R-:W-:-:S13]  /*1710*/  FSETP.GTU.AND P0, PT, |R29|, 1.469367938527859385e-39, PT ;  /* 0x001000001d00780b */ /* 0x000fda0003f0c200 */
[----:B------:R-:W-:Y:S05]  /*1720*/  @P0 BRA `(.L_x_36) ;  /* 0x0000000000940947 */ /* 0x000fea0003800000 */
[----:B------:R-:W-:Y:S01]  /*1730*/  DFMA R14, R18, -R14, R16 ;  /* 0x8000000e120e722b */ /* 0x000fe20000000010 */
[----:B------:R-:W-:-:S09]  /*1740*/  IMAD.MOV.U32 R10, RZ, RZ, RZ ;  /* 0x000000ffff0a7224 */ /* 0x000fd200078e00ff */
[C---:B------:R-:W-:Y:S02]  /*1750*/  FSETP.NEU.AND P0, PT, R15.reuse, RZ, PT ;  /* 0x000000ff0f00720b */ /* 0x040fe40003f0d000 */
[----:B------:R-:W-:-:S04]  /*1760*/  LOP3.LUT R6, R15, 0x80000000, R13, 0x48, !PT ;  /* 0x800000000f067812 */ /* 0x000fc800078e480d */
[----:B------:R-:W-:-:S07]  /*1770*/  LOP3.LUT R11, R6, R9, RZ, 0xfc, !PT ;  /* 0x00000009060b7212 */ /* 0x000fce00078efcff */
[----:B------:R-:W-:Y:S05]  /*1780*/  @!P0 BRA `(.L_x_36) ;  /* 0x00000000007c8947 */ /* 0x000fea0003800000 */
[----:B------:R-:W-:Y:S01]  /*1790*/  IMAD.MOV R9, RZ, RZ, -R7 ;  /* 0x000000ffff097224 */ /* 0x000fe200078e0a07 */
[----:B------:R-:W-:Y:S01]  /*17a0*/  IADD3 R7, PT, PT, -R7, -0x43300000, RZ ;  /* 0xbcd0000007077810 */ /* 0x000fe20007ffe1ff */
[----:B------:R-:W-:-:S06]  /*17b0*/  IMAD.MOV.U32 R8, RZ, RZ, RZ ;  /* 0x000000ffff087224 */ /* 0x000fcc00078e00ff */
[----:B------:R-:W-:Y:S02]  /*17c0*/  DFMA R8, R28, -R8, R18 ;  /* 0x800000081c08722b */ /* 0x000fe40000000012 */
[----:B------:R-:W-:-:S08]  /*17d0*/  DMUL.RP R18, R18, R10 ;  /* 0x0000000a12127228 */ /* 0x000fd00000008000 */
[----:B------:R-:W-:Y:S02]  /*17e0*/  FSETP.NEU.AND P0, PT, |R9|, R7, PT ;  /* 0x000000070900720b */ /* 0x000fe40003f0d200 */
[----:B------:R-:W-:Y:S02]  /*17f0*/  LOP3.LUT R7, R19, R6, RZ, 0x3c, !PT ;  /* 0x0000000613077212 */ /* 0x000fe400078e3cff */
[----:B------:R-:W-:Y:S02]  /*1800*/  FSEL R28, R18, R28, !P0 ;  /* 0x0000001c121c7208 */ /* 0x000fe40004000000 */
[----:B------:R-:W-:Y:S01]  /*1810*/  FSEL R29, R7, R29, !P0 ;  /* 0x0000001d071d7208 */ /* 0x000fe20004000000 */
[----:B------:R-:W-:Y:S06]  /*1820*/  BRA `(.L_x_36) ;  /* 0x0000000000547947 */ /* 0x000fec0003800000 */
.L_x_35:
[----:B------:R-:W-:-:S14]  /*1830*/  DSETP.NAN.AND P0, PT, R10, R10, PT ;  /* 0x0000000a0a00722a */ /* 0x000fdc0003f08000 */
[----:B------:R-:W-:Y:S05]  /*1840*/  @P0 BRA `(.L_x_37) ;  /* 0x0000000000440947 */ /* 0x000fea0003800000 */
[----:B------:R-:W-:-:S14]  /*1850*/  DSETP.NAN.AND P0, PT, R12, R12, PT ;  /* 0x0000000c0c00722a */ /* 0x000fdc0003f08000 */
[----:B------:R-:W-:Y:S05]  /*1860*/  @P0 BRA `(.L_x_38) ;  /* 0x0000000000300947 */ /* 0x000fea0003800000 */
[----:B------:R-:W-:Y:S01]  /*1870*/  ISETP.NE.AND P0, PT, R8, R9, PT ;  /* 0x000000090800720c */ /* 0x000fe20003f05270 */
[----:B------:R-:W-:Y:S02]  /*1880*/  IMAD.MOV.U32 R28, RZ, RZ, 0x0 ;  /* 0x00000000ff1c7424 */ /* 0x000fe400078e00ff */
[----:B------:R-:W-:-:S10]  /*1890*/  IMAD.MOV.U32 R29, RZ, RZ, -0x80000 ;  /* 0xfff80000ff1d7424 */ /* 0x000fd400078e00ff */
[----:B------:R-:W-:Y:S05]  /*18a0*/  @!P0 BRA `(.L_x_36) ;  /* 0x0000000000348947 */ /* 0x000fea0003800000 */
[----:B------:R-:W-:Y:S02]  /*18b0*/  ISETP.NE.AND P0, PT, R8, 0x7ff00000, PT ;  /* 0x7ff000000800780c */ /* 0x000fe40003f05270 */
[----:B------:R-:W-:Y:S02]  /*18c0*/  LOP3.LUT R29, R11, 0x80000000, R13, 0x48, !PT ;  /* 0x800000000b1d7812 */ /* 0x000fe400078e480d */
[----:B------:R-:W-:-:S13]  /*18d0*/  ISETP.EQ.OR P0, PT, R9, RZ, !P0 ;  /* 0x000000ff0900720c */ /* 0x000fda0004702670 */
[----:B------:R-:W-:Y:S02]  /*18e0*/  @P0 LOP3.LUT R6, R29, 0x7ff00000, RZ, 0xfc, !PT ;  /* 0x7ff000001d060812 */ /* 0x000fe400078efcff */
[----:B------:R-:W-:Y:S01]  /*18f0*/  @!P0 MOV R28, RZ ;  /* 0x000000ff001c8202 */ /* 0x000fe20000000f00 */
[----:B------:R-:W-:Y:S02]  /*1900*/  @P0 IMAD.MOV.U32 R28, RZ, RZ, RZ ;  /* 0x000000ffff1c0224 */ /* 0x000fe400078e00ff */
[----:B------:R-:W-:Y:S01]  /*1910*/  @P0 IMAD.MOV.U32 R29, RZ, RZ, R6 ;  /* 0x000000ffff1d0224 */ /* 0x000fe200078e0006 */
[----:B------:R-:W-:Y:S06]  /*1920*/  BRA `(.L_x_36) ;  /* 0x0000000000147947 */ /* 0x000fec0003800000 */
.L_x_38:
[----:B------:R-:W-:Y:S01]  /*1930*/  LOP3.LUT R29, R13, 0x80000, RZ, 0xfc, !PT ;  /* 0x000800000d1d7812 */ /* 0x000fe200078efcff */
[----:B------:R-:W-:Y:S01]  /*1940*/  IMAD.MOV.U32 R28, RZ, RZ, R12 ;  /* 0x000000ffff1c7224 */ /* 0x000fe200078e000c */
[----:B------:R-:W-:Y:S06]  /*1950*/  BRA `(.L_x_36) ;  /* 0x0000000000087947 */ /* 0x000fec0003800000 */
.L_x_37:
[----:B------:R-:W-:Y:S01]  /*1960*/  LOP3.LUT R29, R11, 0x80000, RZ, 0xfc, !PT ;  /* 0x000800000b1d7812 */ /* 0x000fe200078efcff */
[----:B------:R-:W-:-:S07]  /*1970*/  IMAD.MOV.U32 R28, RZ, RZ, R10 ;  /* 0x000000ffff1c7224 */ /* 0x000fce00078e000a */
.L_x_36:
[----:B------:R-:W-:Y:S05]  /*1980*/  BSYNC.RECONVERGENT B2 ;  /* 0x0000000000027941 */ /* 0x000fea0003800200 */
.L_x_34:
[----:B------:R-:W-:Y:S02]  /*1990*/  IMAD.MOV.U32 R6, RZ, RZ, R0 ;  /* 0x000000ffff067224 */ /* 0x000fe400078e0000 */
[----:B------:R-:W-:-:S04]  /*19a0*/  IMAD.MOV.U32 R7, RZ, RZ, 0x0 ;  /* 0x00000000ff077424 */ /* 0x000fc800078e00ff */
[----:B------:R-:W-:Y:S05]  /*19b0*/  RET.REL.NODEC R6 `(_Z11uniformInitPdi) ;  /* 0xffffffe406907950 */ /* 0x000fea0003c3ffff */
.L_x_39:
        /* <DEDUP_REMOVED lines=12> */
.L_x_93:


//--------------------- .text._Z16initSolverHelperPdS_S_ii --------------------------
	.section	.text._Z16initSolverHelperPdS_S_ii,"ax",@progbits
	.align	128
        .global         _Z16initSolverHelperPdS_S_ii
        .type           _Z16initSolverHelperPdS_S_ii,@function
        .size           _Z16initSolverHelperPdS_S_ii,(.L_x_94 - _Z16initSolverHelperPdS_S_ii)
        .other          _Z16initSolverHelperPdS_S_ii,@"STO_CUDA_ENTRY STV_DEFAULT"
_Z16initSolverHelperPdS_S_ii:
.text._Z16initSolverHelperPdS_S_ii:
[----:B------:R-:W-:Y:S01]  /*0000*/  LDC R1, c[0x0][0x37c] ;  /* 0x0000df00ff017b82 */ /* 0x000fe20000000800 */
[----:B------:R-:W0:Y:S01]  /*0010*/  S2R R4, SR_TID.X ;  /* 0x0000000000047919 */ /* 0x000e220000002100 */
[----:B------:R-:W1:Y:S06]  /*0020*/  LDCU.64 UR8, c[0x0][0x398] ;  /* 0x00007300ff0877ac */ /* 0x000e6c0008000a00 */
[----:B------:R-:W0:Y:S01]  /*0030*/  S2UR UR7, SR_CTAID.X ;  /* 0x00000000000779c3 */ /* 0x000e220000002500 */
[----:B------:R-:W2:Y:S07]  /*0040*/  LDCU UR6, c[0x0][0x360] ;  /* 0x00006c00ff0677ac */ /* 0x000eae0008000800 */
[----:B------:R-:W0:Y:S01]  /*0050*/  LDC R3, c[0x0][0x360] ;  /* 0x0000d800ff037b82 */ /* 0x000e220000000800 */
[----:B-1----:R-:W-:-:S04]  /*0060*/  ULEA.HI UR4, UR9, UR9, URZ, 0x1 ;  /* 0x0000000909047291 */ /* 0x002fc8000f8f08ff */
[----:B------:R-:W-:-:S04]  /*0070*/  USHF.R.S32.HI UR5, URZ, 0x1, UR4 ;  /* 0x00000001ff057899 */ /* 0x000fc80008011404 */
[----:B------:R-:W-:Y:S01]  /*0080*/  UIMAD UR5, UR5, UR8, UR8 ;  /* 0x00000008050572a4 */ /* 0x000fe2000f8e0208 */
[----:B0-----:R-:W-:-:S05]  /*0090*/  IMAD R4, R3, UR7, R4 ;  /* 0x0000000703047c24 */ /* 0x001fca000f8e0204 */
[----:B------:R-:W-:-:S13]  /*00a0*/  ISETP.GE.AND P0, PT, R4, UR5, PT ;  /* 0x0000000504007c0c */ /* 0x000fda000bf06270 */
[----:B--2---:R-:W-:Y:S05]  /*00b0*/  @P0 EXIT ;  /* 0x000000000000094d */ /* 0x004fea0003800000 */
[----:B------:R-:W0:Y:S01]  /*00c0*/  I2F.F64 R2, UR9 ;  /* 0x0000000900027d12 */ /* 0x000e220008201c00 */
[----:B------:R-:W1:Y:S01]  /*00d0*/  LDC.64 R8, c[0x0][0x380] ;  /* 0x0000e000ff087b82 */ /* 0x000e620000000a00 */
[----:B------:R-:W2:Y:S01]  /*00e0*/  LDCU UR7, c[0x0][0x370] ;  /* 0x00006e00ff0777ac */ /* 0x000ea20008000800 */
[----:B------:R-:W3:Y:S05]  /*00f0*/  LDCU.64 UR12, c[0x0][0x358] ;  /* 0x00006b00ff0c77ac */ /* 0x000eea0008000a00 */
[----:B------:R-:W4:Y:S01]  /*0100*/  I2F.F64 R6, UR8 ;  /* 0x0000000800067d12 */ /* 0x000f220008201c00 */
[----:B------:R-:W-:Y:S01]  /*0110*/  ULEA.HI.SX32 UR8, UR4, 0x1, 0x1f ;  /* 0x0000000104087891 */ /* 0x000fe2000f8ffaff */
[----:B------:R-:W5:Y:S01]  /*0120*/  LDCU UR9, c[0x0][0x398] ;  /* 0x00007300ff0977ac */ /* 0x000f620008000800 */
[----:B0-----:R-:W-:Y:S01]  /*0130*/  R2UR UR10, R2 ;  /* 0x00000000020a72ca */ /* 0x001fe200000e0000 */
[----:B------:R-:W0:Y:S01]  /*0140*/  LDCU UR14, c[0x0][0x39c] ;  /* 0x00007380ff0e77ac */ /* 0x000e220008000800 */
[----:B------:R-:W-:Y:S01]  /*0150*/  R2UR UR11, R3 ;  /* 0x00000000030b72ca */ /* 0x000fe200000e0000 */
[----:B--2---:R-:W-:-:S14]  /*0160*/  UIMAD UR4, UR6, UR7, URZ ;  /* 0x00000007060472a4 */ /* 0x004fdc000f8e02ff */
.L_x_46:
[----:B--2---:R-:W-:Y:S01]  /*0170*/  IABS R11, UR8 ;  /* 0x00000008000b7c13 */ /* 0x004fe20008000000 */
[----:B------:R-:W-:Y:S01]  /*0180*/  UMOV UR6, 0x54442d18 ;  /* 0x54442d1800067882 */ /* 0x000fe20000000000 */
[----:B------:R-:W-:Y:S01]  /*0190*/  IABS R12, R4 ;  /* 0x00000004000c7213 */ /* 0x000fe20000000000 */
[----:B------:R-:W-:Y:S01]  /*01a0*/  UMOV UR7, 0x400921fb ;  /* 0x400921fb00077882 */ /* 0x000fe20000000000 */
[----:B------:R-:W2:Y:S01]  /*01b0*/  I2F.RP R0, R11 ;  /* 0x0000000b00007306 */ /* 0x000ea20000209400 */
[----:B------:R-:W-:Y:S01]  /*01c0*/  IABS R13, UR8 ;  /* 0x00000008000d7c13 */ /* 0x000fe20008000000 */
[----:B------:R-:W-:Y:S06]  /*01d0*/  BSSY.RECONVERGENT B0, `(.L_x_40) ;  /* 0x0000038000007945 */ /* 0x000fec0003800200 */
[----:B--2---:R-:W2:Y:S02]  /*01e0*/  MUFU.RCP R0, R0 ;  /* 0x0000000000007308 */ /* 0x004ea40000001000 */
[----:B--2---:R-:W-:-:S02]  /*01f0*/  VIADD R2, R0, 0xffffffe ;  /* 0x0ffffffe00027836 */ /* 0x004fc40000000000 */
[----:B------:R-:W-:-:S04]  /*0200*/  IMAD.MOV R0, RZ, RZ, -R13 ;  /* 0x000000ffff007224 */ /* 0x000fc800078e0a0d */
[----:B------:R2:W0:Y:S08]  /*0210*/  F2I.FTZ.U32.TRUNC.NTZ R3, R2 ;  /* 0x0000000200037305 */ /* 0x000430000021f000 */
[----:B----4-:R-:W4:Y:S01]  /*0220*/  MUFU.RCP64H R13, R7 ;  /* 0x00000007000d7308 */ /* 0x010f220000001800 */
[----:B--2---:R-:W-:Y:S02]  /*0230*/  IMAD.MOV.U32 R2, RZ, RZ, RZ ;  /* 0x000000ffff027224 */ /* 0x004fe400078e00ff */
[----:B0-----:R-:W-:-:S04]  /*0240*/  IMAD.MOV R10, RZ, RZ, -R3 ;  /* 0x000000ffff0a7224 */ /* 0x001fc800078e0a03 */
[----:B------:R-:W-:Y:S02]  /*0250*/  IMAD R5, R10, R11, RZ ;  /* 0x0000000b0a057224 */ /* 0x000fe400078e02ff */
[----:B------:R-:W-:Y:S02]  /*0260*/  IMAD.MOV.U32 R10, RZ, RZ, R12 ;  /* 0x000000ffff0a7224 */ /* 0x000fe400078e000c */
[----:B------:R-:W-:-:S04]  /*0270*/  IMAD.HI.U32 R3, R3, R5, R2 ;  /* 0x0000000503037227 */ /* 0x000fc800078e0002 */
[----:B------:R-:W-:Y:S02]  /*0280*/  IMAD.MOV.U32 R12, RZ, RZ, 0x1 ;  /* 0x00000001ff0c7424 */ /* 0x000fe400078e00ff */
[----:B------:R-:W-:-:S04]  /*0290*/  IMAD.HI.U32 R5, R3, R10, RZ ;  /* 0x0000000a03057227 */ /* 0x000fc800078e00ff */
[----:B------:R-:W-:-:S05]  /*02a0*/  IMAD R0, R5, R0, R10 ;  /* 0x0000000005007224 */ /* 0x000fca00078e020a */
[----:B------:R-:W-:-:S13]  /*02b0*/  ISETP.GT.U32.AND P1, PT, R11, R0, PT ;  /* 0x000000000b00720c */ /* 0x000fda0003f24070 */
[----:B------:R-:W-:Y:S02]  /*02c0*/  @!P1 IMAD.IADD R0, R0, 0x1, -R11 ;  /* 0x0000000100009824 */ /* 0x000fe400078e0a0b */
[----:B------:R-:W-:Y:S01]  /*02d0*/  @!P1 VIADD R5, R5, 0x1 ;  /* 0x0000000105059836 */ /* 0x000fe20000000000 */
[----:B------:R-:W-:Y:S02]  /*02e0*/  ISETP.NE.AND P1, PT, RZ, UR8, PT ;  /* 0x00000008ff007c0c */ /* 0x000fe4000bf25270 */
[----:B------:R-:W-:Y:S01]  /*02f0*/  ISETP.GE.U32.AND P0, PT, R0, R11, PT ;  /* 0x0000000b0000720c */ /* 0x000fe20003f06070 */
[----:B----4-:R-:W-:Y:S01]  /*0300*/  DFMA R10, -R6, R12, 1 ;  /* 0x3ff00000060a742b */ /* 0x010fe2000000010c */
[----:B------:R-:W-:-:S04]  /*0310*/  LOP3.LUT R0, R4, UR8, RZ, 0x3c, !PT ;  /* 0x0000000804007c12 */ /* 0x000fc8000f8e3cff */
[----:B------:R-:W-:-:S03]  /*0320*/  ISETP.GE.AND P2, PT, R0, RZ, PT ;  /* 0x000000ff0000720c */ /* 0x000fc60003f46270 */
[----:B------:R-:W-:-:S04]  /*0330*/  DFMA R14, R10, R10, R10 ;  /* 0x0000000a0a0e722b */ /* 0x000fc8000000000a */
[----:B------:R-:W-:-:S04]  /*0340*/  @P0 VIADD R5, R5, 0x1 ;  /* 0x0000000105050836 */ /* 0x000fc80000000000 */
[----:B------:R-:W-:Y:S02]  /*0350*/  DFMA R14, R12, R14, R12 ;  /* 0x0000000e0c0e722b */ /* 0x000fe4000000000c */
[----:B------:R-:W-:Y:S01]  /*0360*/  @!P2 IMAD.MOV R5, RZ, RZ, -R5 ;  /* 0x000000ffff05a224 */ /* 0x000fe200078e0a05 */
[----:B------:R-:W-:-:S04]  /*0370*/  @!P1 LOP3.LUT R5, RZ, UR8, RZ, 0x33, !PT ;  /* 0x00000008ff059c12 */ /* 0x000fc8000f8e33ff */
[----:B------:R-:W0:Y:S01]  /*0380*/  I2F.F64 R2, R5 ;  /* 0x0000000500027312 */ /* 0x000e220000201c00 */
[----:B-----5:R-:W-:Y:S01]  /*0390*/  VIADD R0, R5, -UR9 ;  /* 0x8000000905007c36 */ /* 0x020fe20008000000 */
[----:B------:R-:W-:-:S03]  /*03a0*/  DFMA R12, -R6, R14, 1 ;  /* 0x3ff00000060c742b */ /* 0x000fc6000000010e */
[----:B------:R-:W-:Y:S02]  /*03b0*/  IMAD.SHL.U32 R10, R0, 0x2, RZ ;  /* 0x00000002000a7824 */ /* 0x000fe400078e00ff */
[----:B------:R-:W-:-:S03]  /*03c0*/  IMAD.SHL.U32 R0, R5, 0x2, RZ ;  /* 0x0000000205007824 */ /* 0x000fc600078e00ff */
[----:B------:R-:W-:Y:S01]  /*03d0*/  DFMA R12, R14, R12, R14 ;  /* 0x0000000c0e0c722b */ /* 0x000fe2000000000e */
[----:B------:R-:W2:Y:S01]  /*03e0*/  I2F.F64 R10, R10 ;  /* 0x0000000a000a7312 */ /* 0x000ea20000201c00 */
[----:B------:R-:W-:Y:S01]  /*03f0*/  ISETP.GT.AND P0, PT, R0, UR9, PT ;  /* 0x0000000900007c0c */ /* 0x000fe2000bf04270 */
[----:B------:R-:W-:Y:S01]  /*0400*/  IMAD.MOV R15, RZ, RZ, -R5 ;  /* 0x000000ffff0f7224 */ /* 0x000fe200078e0a05 */
[----:B0-----:R-:W-:-:S03]  /*0410*/  DADD R2, R2, R2 ;  /* 0x0000000002027229 */ /* 0x001fc60000000002 */
[----:B------:R-:W-:-:S07]  /*0420*/  IMAD R26, R15, UR8, R4 ;  /* 0x000000080f1a7c24 */ /* 0x000fce000f8e0204 */
[----:B--2---:R-:W-:Y:S02]  /*0430*/  FSEL R16, R10, R2, P0 ;  /* 0x000000020a107208 */ /* 0x004fe40000000000 */
[----:B------:R-:W-:-:S06]  /*0440*/  FSEL R17, R11, R3, P0 ;  /* 0x000000030b117208 */ /* 0x000fcc0000000000 */
[----:B------:R-:W-:-:S08]  /*0450*/  DMUL R16, R16, UR6 ;  /* 0x0000000610107c28 */ /* 0x000fd00008000000 */
[----:B------:R-:W-:Y:S02]  /*0460*/  DMUL R2, R16, R12 ;  /* 0x0000000c10027228 */ /* 0x000fe40000000000 */
[----:B------:R-:W-:-:S06]  /*0470*/  FSETP.GEU.AND P1, PT, |R17|, 6.5827683646048100446e-37, PT ;  /* 0x036000001100780b */ /* 0x000fcc0003f2e200 */
[----:B------:R-:W-:-:S08]  /*0480*/  DFMA R10, -R6, R2, R16 ;  /* 0x00000002060a722b */ /* 0x000fd00000000110 */
[----:B------:R-:W-:Y:S02]  /*0490*/  DFMA R2, R12, R10, R2 ;  /* 0x0000000a0c02722b */ /* 0x000fe40000000002 */
[----:B------:R-:W0:Y:S08]  /*04a0*/  I2F.F64 R10, R26 ;  /* 0x0000001a000a7312 */ /* 0x000e300000201c00 */
[----:B------:R-:W-:-:S05]  /*04b0*/  FFMA R0, RZ, R7, R3 ;  /* 0x00000007ff007223 */ /* 0x000fca0000000003 */
[----:B------:R-:W-:Y:S01]  /*04c0*/  FSETP.GT.AND P0, PT, |R0|, 1.469367938527859385e-39, PT ;  /* 0x001000000000780b */ /* 0x000fe20003f04200 */
[----:B0-----:R-:W-:-:S12]  /*04d0*/  DADD R10, R10, R10 ;  /* 0x000000000a0a7229 */ /* 0x001fd8000000000a */
[----:B------:R-:W-:Y:S05]  /*04e0*/  @P0 BRA P1, `(.L_x_41) ;  /* 0x0000000000180947 */ /* 0x000fea0000800000 */
[----:B------:R-:W-:Y:S01]  /*04f0*/  IMAD.MOV.U32 R14, RZ, RZ, R6 ;  /* 0x000000ffff0e7224 */ /* 0x000fe200078e0006 */
[----:B------:R-:W-:Y:S01]  /*0500*/  MOV R0, 0x530 ;  /* 0x0000053000007802 */ /* 0x000fe20000000f00 */
[----:B------:R-:W-:-:S07]  /*0510*/  IMAD.MOV.U32 R15, RZ, RZ, R7 ;  /* 0x000000ffff0f7224 */ /* 0x000fce00078e0007 */
[----:B-1-3--:R-:W-:Y:S05]  /*0520*/  CALL.REL.NOINC `($__internal_1_$__cuda_sm20_div_rn_f64_full) ;  /* 0x0000000400f07944 */ /* 0x00afea0003c00000 */
[----:B------:R-:W-:Y:S01]  /*0530*/  IMAD.MOV.U32 R2, RZ, RZ, R20 ;  /* 0x000000ffff027224 */ /* 0x000fe200078e0014 */
[----:B------:R-:W-:-:S07]  /*0540*/  MOV R3, R21 ;  /* 0x0000001500037202 */ /* 0x000fce0000000f00 */
.L_x_41:
[----:B---3--:R-:W-:Y:S05]  /*0550*/  BSYNC.RECONVERGENT B0 ;  /* 0x0000000000007941 */ /* 0x008fea0003800200 */
.L_x_40:
[----:B------:R-:W0:Y:S01]  /*0560*/  MUFU.RCP64H R15, UR11 ;  /* 0x0000000b000f7d08 */ /* 0x000e220008001800 */
[----:B------:R-:W-:Y:S01]  /*0570*/  IMAD.U32 R16, RZ, RZ, UR10 ;  /* 0x0000000aff107e24 */ /* 0x000fe2000f8e00ff */
[----:B------:R-:W-:Y:S01]  /*0580*/  UMOV UR6, 0x54442d18 ;  /* 0x54442d1800067882 */ /* 0x000fe20000000000 */
[----:B------:R-:W-:Y:S01]  /*0590*/  IMAD.U32 R17, RZ, RZ, UR11 ;  /* 0x0000000bff117e24 */ /* 0x000fe2000f8e00ff */
[----:B------:R-:W-:Y:S01]  /*05a0*/  UMOV UR7, 0x400921fb ;  /* 0x400921fb00077882 */ /* 0x000fe20000000000 */
[----:B------:R-:W-:Y:S01]  /*05b0*/  IMAD.MOV.U32 R14, RZ, RZ, 0x1 ;  /* 0x00000001ff0e7424 */ /* 0x000fe200078e00ff */
[----:B------:R-:W-:Y:S01]  /*05c0*/  BSSY.RECONVERGENT B0, `(.L_x_42) ;  /* 0x0000022000007945 */ /* 0x000fe20003800200 */
[----:B------:R-:W-:-:S04]  /*05d0*/  VIADD R0, R26, -UR14 ;  /* 0x8000000e1a007c36 */ /* 0x000fc80008000000 */
[----:B------:R-:W-:Y:S02]  /*05e0*/  IMAD.SHL.U32 R18, R0, 0x2, RZ ;  /* 0x0000000200127824 */ /* 0x000fe400078e00ff */
[----:B------:R-:W-:Y:S02]  /*05f0*/  IMAD.SHL.U32 R0, R26, 0x2, RZ ;  /* 0x000000021a007824 */ /* 0x000fe400078e00ff */
[----:B------:R-:W2:Y:S01]  /*0600*/  I2F.F64 R12, R18 ;  /* 0x00000012000c7312 */ /* 0x000ea20000201c00 */
[----:B0-----:R-:W-:Y:S02]  /*0610*/  DFMA R16, R14, -R16, 1 ;  /* 0x3ff000000e10742b */ /* 0x001fe40000000810 */
[----:B------:R-:W-:-:S06]  /*0620*/  ISETP.GT.AND P0, PT, R0, UR14, PT ;  /* 0x0000000e00007c0c */ /* 0x000fcc000bf04270 */
[----:B------:R-:W-:Y:S01]  /*0630*/  DFMA R16, R16, R16, R16 ;  /* 0x000000101010722b */ /* 0x000fe20000000010 */
[----:B--2---:R-:W-:Y:S02]  /*0640*/  FSEL R12, R12, R10, P0 ;  /* 0x0000000a0c0c7208 */ /* 0x004fe40000000000 */
[----:B------:R-:W-:-:S05]  /*0650*/  FSEL R13, R13, R11, P0 ;  /* 0x0000000b0d0d7208 */ /* 0x000fca0000000000 */
[----:B------:R-:W-:Y:S01]  /*0660*/  DFMA R16, R14, R16, R14 ;  /* 0x000000100e10722b */ /* 0x000fe2000000000e */
[----:B------:R-:W-:Y:S02]  /*0670*/  IMAD.U32 R14, RZ, RZ, UR10 ;  /* 0x0000000aff0e7e24 */ /* 0x000fe4000f8e00ff */
[----:B------:R-:W-:Y:S01]  /*0680*/  IMAD.U32 R15, RZ, RZ, UR11 ;  /* 0x0000000bff0f7e24 */ /* 0x000fe2000f8e00ff */
[----:B------:R-:W-:-:S05]  /*0690*/  DMUL R12, R12, UR6 ;  /* 0x000000060c0c7c28 */ /* 0x000fca0008000000 */
[----:B------:R-:W-:-:S05]  /*06a0*/  DFMA R14, R16, -R14, 1 ;  /* 0x3ff00000100e742b */ /* 0x000fca000000080e */
[----:B------:R-:W-:-:S03]  /*06b0*/  FSETP.GEU.AND P1, PT, |R13|, 6.5827683646048100446e-37, PT ;  /* 0x036000000d00780b */ /* 0x000fc60003f2e200 */
[----:B------:R-:W-:-:S08]  /*06c0*/  DFMA R14, R16, R14, R16 ;  /* 0x0000000e100e722b */ /* 0x000fd00000000010 */
[----:B------:R-:W-:-:S08]  /*06d0*/  DMUL R10, R12, R14 ;  /* 0x0000000e0c0a7228 */ /* 0x000fd00000000000 */
[----:B------:R-:W-:-:S08]  /*06e0*/  DFMA R16, R10, -UR10, R12 ;  /* 0x8000000a0a107c2b */ /* 0x000fd0000800000c */
[----:B------:R-:W-:-:S10]  /*06f0*/  DFMA R10, R14, R16, R10 ;  /* 0x000000100e0a722b */ /* 0x000fd4000000000a */
[----:B------:R-:W-:-:S05]  /*0700*/  FFMA R0, RZ, UR11, R11 ;  /* 0x0000000bff007c23 */ /* 0x000fca000800000b */
[----:B------:R-:W-:-:S13]  /*0710*/  FSETP.GT.AND P0, PT, |R0|, 1.469367938527859385e-39, PT ;  /* 0x001000000000780b */ /* 0x000fda0003f04200 */
[----:B------:R-:W-:Y:S05]  /*0720*/  @P0 BRA P1, `(.L_x_43) ;  /* 0x00000000002c0947 */ /* 0x000fea0000800000 */
[----:B------:R-:W-:Y:S01]  /*0730*/  IMAD.U32 R10, RZ, RZ, UR10 ;  /* 0x0000000aff0a7e24 */ /* 0x000fe2000f8e00ff */
[----:B------:R-:W-:Y:S01]  /*0740*/  MOV R16, R12 ;  /* 0x0000000c00107202 */ /* 0x000fe20000000f00 */
[----:B------:R-:W-:Y:S01]  /*0750*/  IMAD.U32 R14, RZ, RZ, UR10 ;  /* 0x0000000aff0e7e24 */ /* 0x000fe2000f8e00ff */
[----:B------:R-:W-:Y:S01]  /*0760*/  MOV R0, 0x7c0 ;  /* 0x000007c000007802 */ /* 0x000fe20000000f00 */
[----:B------:R-:W-:Y:S02]  /*0770*/  IMAD.U32 R11, RZ, RZ, UR11 ;  /* 0x0000000bff0b7e24 */ /* 0x000fe4000f8e00ff */
[----:B------:R-:W-:Y:S02]  /*0780*/  IMAD.U32 R15, RZ, RZ, UR11 ;  /* 0x0000000bff0f7e24 */ /* 0x000fe4000f8e00ff */
[----:B------:R-:W-:Y:S02]  /*0790*/  IMAD.MOV.U32 R17, RZ, RZ, R13 ;  /* 0x000000ffff117224 */ /* 0x000fe400078e000d */
[----:B------:R-:W-:-:S07]  /*07a0*/  IMAD.MOV.U32 R14, RZ, RZ, R10 ;  /* 0x000000ffff0e7224 */ /* 0x000fce00078e000a */
[----:B-1----:R-:W-:Y:S05]  /*07b0*/  CALL.REL.NOINC `($__internal_1_$__cuda_sm20_div_rn_f64_full) ;  /* 0x00000004004c7944 */ /* 0x002fea0003c00000 */
[----:B------:R-:W-:Y:S02]  /*07c0*/  IMAD.MOV.U32 R10, RZ, RZ, R20 ;  /* 0x000000ffff0a7224 */ /* 0x000fe400078e0014 */
[----:B------:R-:W-:-:S07]  /*07d0*/  IMAD.MOV.U32 R11, RZ, RZ, R21 ;  /* 0x000000ffff0b7224 */ /* 0x000fce00078e0015 */
.L_x_43:
[----:B------:R-:W-:Y:S05]  /*07e0*/  BSYNC.RECONVERGENT B0 ;  /* 0x0000000000007941 */ /* 0x000fea0003800200 */
.L_x_42:
[----:B------:R-:W-:Y:S01]  /*07f0*/  UMOV UR6, 0x2b3c4d5f ;  /* 0x2b3c4d5f00067882 */ /* 0x000fe20000000000 */
[----:B------:R-:W-:Y:S01]  /*0800*/  UMOV UR7, 0x3fe8091a ;  /* 0x3fe8091a00077882 */ /* 0x000fe20000000000 */
[----:B------:R-:W-:Y:S01]  /*0810*/  BSSY.RECONVERGENT B0, `(.L_x_44) ;  /* 0x000003f000007945 */ /* 0x000fe20003800200 */
[----:B------:R-:W-:Y:S02]  /*0820*/  DMUL R14, R10, UR6 ;  /* 0x000000060a0e7c28 */ /* 0x000fe40008000000 */
[----:B------:R-:W-:Y:S01]  /*0830*/  DMUL R12, R2, UR6 ;  /* 0x00000006020c7c28 */ /* 0x000fe20008000000 */
[----:B------:R-:W-:Y:S01]  /*0840*/  UMOV UR6, 0xfefa39ef ;  /* 0xfefa39ef00067882 */ /* 0x000fe20000000000 */
[----:B------:R-:W-:-:S04]  /*0850*/  UMOV UR7, 0x3fe62e42 ;  /* 0x3fe62e4200077882 */ /* 0x000fc80000000000 */
[----:B------:R-:W-:-:S08]  /*0860*/  DMUL R14, R14, R10 ;  /* 0x0000000a0e0e7228 */ /* 0x000fd00000000000 */
[----:B------:R-:W-:Y:S01]  /*0870*/  DFMA R12, R12, R2, R14 ;  /* 0x000000020c0c722b */ /* 0x000fe2000000000e */
[----:B------:R-:W-:Y:S02]  /*0880*/  IMAD.MOV.U32 R14, RZ, RZ, 0x652b82fe ;  /* 0x652b82feff0e7424 */ /* 0x000fe400078e00ff */
[----:B------:R-:W-:-:S05]  /*0890*/  IMAD.MOV.U32 R15, RZ, RZ, 0x3ff71547 ;  /* 0x3ff71547ff0f7424 */ /* 0x000fca00078e00ff */
[----:B------:R-:W-:Y:S02]  /*08a0*/  DADD R20, -RZ, -R12 ;  /* 0x00000000ff147229 */ /* 0x000fe4000000090c */
[----:B------:R-:W-:-:S08]  /*08b0*/  DFMA R14, R12, -R14, 6.75539944105574400000e+15 ;  /* 0x433800000c0e742b */ /* 0x000fd0000000080e */
[----:B------:R-:W-:Y:S01]  /*08c0*/  DADD R16, R14, -6.75539944105574400000e+15 ;  /* 0xc33800000e107429 */ /* 0x000fe20000000000 */
[----:B------:R-:W-:-:S07]  /*08d0*/  FSETP.GEU.AND P0, PT, |R21|, 4.1917929649353027344, PT ;  /* 0x4086232b1500780b */ /* 0x000fce0003f0e200 */
[----:B------:R-:W-:Y:S01]  /*08e0*/  DFMA R18, R16, -UR6, -R12 ;  /* 0x8000000610127c2b */ /* 0x000fe2000800080c */
[----:B------:R-:W-:Y:S01]  /*08f0*/  UMOV UR6, 0x3b39803f ;  /* 0x3b39803f00067882 */ /* 0x000fe20000000000 */
[----:B------:R-:W-:-:S06]  /*0900*/  UMOV UR7, 0x3c7abc9e ;  /* 0x3c7abc9e00077882 */ /* 0x000fcc0000000000 */
[----:B------:R-:W-:Y:S01]  /*0910*/  DFMA R16, R16, -UR6, R18 ;  /* 0x8000000610107c2b */ /* 0x000fe20008000012 */
[----:B------:R-:W-:Y:S01]  /*0920*/  UMOV UR6, 0x69ce2bdf ;  /* 0x69ce2bdf00067882 */ /* 0x000fe20000000000 */
[----:B------:R-:W-:Y:S01]  /*0930*/  IMAD.MOV.U32 R18, RZ, RZ, -0x35dec16 ;  /* 0xfca213eaff127424 */ /* 0x000fe200078e00ff */
[----:B------:R-:W-:Y:S01]  /*0940*/  UMOV UR7, 0x3e5ade15 ;  /* 0x3e5ade1500077882 */ /* 0x000fe20000000000 */
[----:B------:R-:W-:-:S06]  /*0950*/  IMAD.MOV.U32 R19, RZ, RZ, 0x3e928af3 ;  /* 0x3e928af3ff137424 */ /* 0x000fcc00078e00ff */
[----:B------:R-:W-:Y:S01]  /*0960*/  DFMA R18, R16, UR6, R18 ;  /* 0x0000000610127c2b */ /* 0x000fe20008000012 */
[----:B------:R-:W-:Y:S01]  /*0970*/  UMOV UR6, 0x62401315 ;  /* 0x6240131500067882 */ /* 0x000fe20000000000 */
[----:B------:R-:W-:-:S06]  /*0980*/  UMOV UR7, 0x3ec71dee ;  /* 0x3ec71dee00077882 */ /* 0x000fcc0000000000 */
[----:B------:R-:W-:Y:S01]  /*0990*/  DFMA R18, R16, R18, UR6 ;  /* 0x0000000610127e2b */ /* 0x000fe20008000012 */
        /* <DEDUP_REMOVED lines=20> */
[----:B------:R-:W-:-:S08]  /*0ae0*/  DFMA R18, R16, R18, UR6 ;  /* 0x0000000610127e2b */ /* 0x000fd00008000012 */
[----:B------:R-:W-:-:S08]  /*0af0*/  DFMA R18, R16, R18, 1 ;  /* 0x3ff000001012742b */ /* 0x000fd00000000012 */
[----:B------:R-:W-:-:S10]  /*0b00*/  DFMA R18, R16, R18, 1 ;  /* 0x3ff000001012742b */ /* 0x000fd40000000012 */
[----:B------:R-:W-:Y:S02]  /*0b10*/  IMAD R17, R14, 0x100000, R19 ;  /* 0x001000000e117824 */ /* 0x000fe400078e0213 */
[----:B------:R-:W-:Y:S01]  /*0b20*/  IMAD.MOV.U32 R16, RZ, RZ, R18 ;  /* 0x000000ffff107224 */ /* 0x000fe200078e0012 */
[----:B------:R-:W-:Y:S06]  /*0b30*/  @!P0 BRA `(.L_x_45) ;  /* 0x0000000000308947 */ /* 0x000fec0003800000 */
[----:B------:R-:W-:Y:S01]  /*0b40*/  FSETP.GEU.AND P1, PT, |R21|, 4.2275390625, PT ;  /* 0x408748001500780b */ /* 0x000fe20003f2e200 */
[C---:B------:R-:W-:Y:S02]  /*0b50*/  DADD R16, -R12.reuse, +INF ;  /* 0x7ff000000c107429 */ /* 0x040fe40000000100 */
[----:B------:R-:W-:-:S08]  /*0b60*/  DSETP.GT.AND P0, PT, R12, RZ, PT ;  /* 0x000000ff0c00722a */ /* 0x000fd00003f04000 */
[----:B------:R-:W-:Y:S02]  /*0b70*/  FSEL R16, R16, RZ, !P0 ;  /* 0x000000ff10107208 */ /* 0x000fe40004000000 */
[----:B------:R-:W-:Y:S02]  /*0b80*/  @!P1 LEA.HI R0, R14, R14, RZ, 0x1 ;  /* 0x0000000e0e009211 */ /* 0x000fe400078f08ff */
[----:B------:R-:W-:Y:S02]  /*0b90*/  FSEL R17, R17, RZ, !P0 ;  /* 0x000000ff11117208 */ /* 0x000fe40004000000 */
[----:B------:R-:W-:-:S05]  /*0ba0*/  @!P1 SHF.R.S32.HI R13, RZ, 0x1, R0 ;  /* 0x00000001ff0d9819 */ /* 0x000fca0000011400 */
[----:B------:R-:W-:Y:S02]  /*0bb0*/  @!P1 IMAD.IADD R12, R14, 0x1, -R13 ;  /* 0x000000010e0c9824 */ /* 0x000fe400078e0a0d */
[----:B------:R-:W-:-:S03]  /*0bc0*/  @!P1 IMAD R19, R13, 0x100000, R19 ;  /* 0x001000000d139824 */ /* 0x000fc600078e0213 */
[----:B------:R-:W-:Y:S02]  /*0bd0*/  @!P1 LEA R13, R12, 0x3ff00000, 0x14 ;  /* 0x3ff000000c0d9811 */ /* 0x000fe400078ea0ff */
[----:B------:R-:W-:-:S06]  /*0be0*/  @!P1 MOV R12, RZ ;  /* 0x000000ff000c9202 */ /* 0x000fcc0000000f00 */
[----:B------:R-:W-:-:S11]  /*0bf0*/  @!P1 DMUL R16, R18, R12 ;  /* 0x0000000c12109228 */ /* 0x000fd60000000000 */
.L_x_45:
[----:B------:R-:W-:Y:S05]  /*0c00*/  BSYNC.RECONVERGENT B0 ;  /* 0x0000000000007941 */ /* 0x000fea0003800200 */
.L_x_44:
[----:B------:R-:W-:Y:S01]  /*0c10*/  ISETP.NE.AND P0, PT, R26, RZ, PT ;  /* 0x000000ff1a00720c */ /* 0x000fe20003f05270 */
[----:B-1----:R-:W-:Y:S01]  /*0c20*/  IMAD.WIDE R12, R4, 0x8, R8 ;  /* 0x00000008040c7825 */ /* 0x002fe200078e0208 */
[----:B------:R-:W-:-:S03]  /*0c30*/  ISETP.NE.AND P1, PT, R5, RZ, PT ;  /* 0x000000ff0500720c */ /* 0x000fc60003f25270 */
[----:B------:R-:W-:Y:S01]  /*0c40*/  VIADD R4, R4, UR4 ;  /* 0x0000000404047c36 */ /* 0x000fe20008000000 */
[----:B------:R2:W-:Y:S07]  /*0c50*/  STG.E.64 desc[UR12][R12.64], R16 ;  /* 0x000000100c007986 */ /* 0x0005ee000c101b0c */
[----:B------:R-:W0:Y:S08]  /*0c60*/  @!P0 LDC.64 R14, c[0x0][0x388] ;  /* 0x0000e200ff0e8b82 */ /* 0x000e300000000a00 */
[----:B------:R-:W1:Y:S01]  /*0c70*/  @!P1 LDC.64 R18, c[0x0][0x390] ;  /* 0x0000e400ff129b82 */ /* 0x000e620000000a00 */
[----:B0-----:R-:W-:-:S05]  /*0c80*/  @!P0 IMAD.WIDE R14, R5, 0x8, R14 ;  /* 0x00000008050e8825 */ /* 0x001fca00078e020e */
[----:B------:R2:W-:Y:S01]  /*0c90*/  @!P0 STG.E.64 desc[UR12][R14.64], R2 ;  /* 0x000000020e008986 */ /* 0x0005e2000c101b0c */
[----:B------:R-:W-:Y:S01]  /*0ca0*/  ISETP.GE.AND P0, PT, R4, UR5, PT ;  /* 0x0000000504007c0c */ /* 0x000fe2000bf06270 */
[----:B-1----:R-:W-:-:S05]  /*0cb0*/  @!P1 IMAD.WIDE R26, R26, 0x8, R18 ;  /* 0x000000081a1a9825 */ /* 0x002fca00078e0212 */
[----:B------:R2:W-:Y:S07]  /*0cc0*/  @!P1 STG.E.64 desc[UR12][R26.64], R10 ;  /* 0x0000000a1a009986 */ /* 0x0005ee000c101b0c */
[----:B------:R-:W-:Y:S05]  /*0cd0*/  @!P0 BRA `(.L_x_46) ;  /* 0xfffffff400248947 */ /* 0x000fea000383ffff */
[----:B------:R-:W-:Y:S05]  /*0ce0*/  EXIT ;  /* 0x000000000000794d */ /* 0x000fea0003800000 */
        .weak           $__internal_1_$__cuda_sm20_div_rn_f64_full
        .type           $__internal_1_$__cuda_sm20_div_rn_f64_full,@function
        .size           $__internal_1_$__cuda_sm20_div_rn_f64_full,(.L_x_94 - $__internal_1_$__cuda_sm20_div_rn_f64_full)
$__internal_1_$__cuda_sm20_div_rn_f64_full:
[C---:B------:R-:W-:Y:S01]  /*0cf0*/  FSETP.GEU.AND P0, PT, |R15|.reuse, 1.469367938527859385e-39, PT ;  /* 0x001000000f00780b */ /* 0x040fe20003f0e200 */
[----:B------:R-:W-:Y:S01]  /*0d00*/  IMAD.MOV.U32 R18, RZ, RZ, 0x1 ;  /* 0x00000001ff127424 */ /* 0x000fe200078e00ff */
[----:B------:R-:W-:Y:S01]  /*0d10*/  LOP3.LUT R12, R15, 0x800fffff, RZ, 0xc0, !PT ;  /* 0x800fffff0f0c7812 */ /* 0x000fe200078ec0ff */
[----:B------:R-:W-:Y:S01]  /*0d20*/  IMAD.MOV.U32 R28, RZ, RZ, 0x1ca00000 ;  /* 0x1ca00000ff1c7424 */ /* 0x000fe200078e00ff */
[C---:B------:R-:W-:Y:S01]  /*0d30*/  FSETP.GEU.AND P2, PT, |R17|.reuse, 1.469367938527859385e-39, PT ;  /* 0x001000001100780b */ /* 0x040fe20003f4e200 */
[----:B------:R-:W-:Y:S01]  /*0d40*/  BSSY.RECONVERGENT B1, `(.L_x_47) ;  /* 0x0000052000017945 */ /* 0x000fe20003800200 */
[----:B------:R-:W-:Y:S01]  /*0d50*/  LOP3.LUT R13, R12, 0x3ff00000, RZ, 0xfc, !PT ;  /* 0x3ff000000c0d7812 */ /* 0x000fe200078efcff */
[----:B------:R-:W-:Y:S01]  /*0d60*/  IMAD.MOV.U32 R12, RZ, RZ, R14 ;  /* 0x000000ffff0c7224 */ /* 0x000fe200078e000e */
[----:B------:R-:W-:Y:S02]  /*0d70*/  LOP3.LUT R27, R17, 0x7ff00000, RZ, 0xc0, !PT ;  /* 0x7ff00000111b7812 */ /* 0x000fe400078ec0ff */
[----:B------:R-:W-:-:S03]  /*0d80*/  LOP3.LUT R29, R15, 0x7ff00000, RZ, 0xc0, !PT ;  /* 0x7ff000000f1d7812 */ /* 0x000fc600078ec0ff */
[----:B------:R-:W-:Y:S01]  /*0d90*/  @!P0 DMUL R12, R14, 8.98846567431157953865e+307 ;  /* 0x7fe000000e0c8828 */ /* 0x000fe20000000000 */
[----:B------:R-:W-:-:S03]  /*0da0*/  ISETP.GE.U32.AND P1, PT, R27, R29, PT ;  /* 0x0000001d1b00720c */ /* 0x000fc60003f26070 */
[----:B------:R-:W-:Y:S02]  /*0db0*/  @!P2 LOP3.LUT R20, R15, 0x7ff00000, RZ, 0xc0, !PT ;  /* 0x7ff000000f14a812 */ /* 0x000fe400078ec0ff */
[----:B------:R-:W0:Y:S02]  /*0dc0*/  MUFU.RCP64H R19, R13 ;  /* 0x0000000d00137308 */ /* 0x000e240000001800 */
[----:B------:R-:W-:Y:S02]  /*0dd0*/  @!P2 ISETP.GE.U32.AND P3, PT, R27, R20, PT ;  /* 0x000000141b00a20c */ /* 0x000fe40003f66070 */
[----:B------:R-:W-:Y:S02]  /*0de0*/  @!P0 LOP3.LUT R29, R13, 0x7ff00000, RZ, 0xc0, !PT ;  /* 0x7ff000000d1d8812 */ /* 0x000fe400078ec0ff */
[----:B------:R-:W-:-:S04]  /*0df0*/  @!P2 SEL R21, R28, 0x63400000, !P3 ;  /* 0x634000001c15a807 */ /* 0x000fc80005800000 */
[----:B------:R-:W-:-:S04]  /*0e00*/  @!P2 LOP3.LUT R24, R21, 0x80000000, R17, 0xf8, !PT ;  /* 0x800000001518a812 */ /* 0x000fc800078ef811 */
[----:B------:R-:W-:Y:S01]  /*0e10*/  @!P2 LOP3.LUT R25, R24, 0x100000, RZ, 0xfc, !PT ;  /* 0x001000001819a812 */ /* 0x000fe200078efcff */
[----:B------:R-:W-:Y:S01]  /*0e20*/  @!P2 IMAD.MOV.U32 R24, RZ, RZ, RZ ;  /* 0x000000ffff18a224 */ /* 0x000fe200078e00ff */
[----:B0-----:R-:W-:-:S08]  /*0e30*/  DFMA R22, R18, -R12, 1 ;  /* 0x3ff000001216742b */ /* 0x001fd0000000080c */
[----:B------:R-:W-:-:S08]  /*0e40*/  DFMA R22, R22, R22, R22 ;  /* 0x000000161616722b */ /* 0x000fd00000000016 */
[----:B------:R-:W-:Y:S01]  /*0e50*/  DFMA R22, R18, R22, R18 ;  /* 0x000000161216722b */ /* 0x000fe20000000012 */
[----:B------:R-:W-:Y:S01]  /*0e60*/  SEL R19, R28, 0x63400000, !P1 ;  /* 0x634000001c137807 */ /* 0x000fe20004800000 */
[----:B------:R-:W-:-:S03]  /*0e70*/  IMAD.MOV.U32 R18, RZ, RZ, R16 ;  /* 0x000000ffff127224 */ /* 0x000fc600078e0010 */
[----:B------:R-:W-:-:S03]  /*0e80*/  LOP3.LUT R19, R19, 0x800fffff, R17, 0xf8, !PT ;  /* 0x800fffff13137812 */ /* 0x000fc600078ef811 */
[----:B------:R-:W-:-:S03]  /*0e90*/  DFMA R20, R22, -R12, 1 ;  /* 0x3ff000001614742b */ /* 0x000fc6000000080c */
[----:B------:R-:W-:-:S05]  /*0ea0*/  @!P2 DFMA R18, R18, 2, -R24 ;  /* 0x400000001212a82b */ /* 0x000fca0000000818 */
[----:B------:R-:W-:-:S08]  /*0eb0*/  DFMA R20, R22, R20, R22 ;  /* 0x000000141614722b */ /* 0x000fd00000000016 */
[----:B------:R-:W-:-:S08]  /*0ec0*/  DMUL R22, R20, R18 ;  /* 0x0000001214167228 */ /* 0x000fd00000000000 */
[----:B------:R-:W-:-:S08]  /*0ed0*/  DFMA R24, R22, -R12, R18 ;  /* 0x8000000c1618722b */ /* 0x000fd00000000012 */
[----:B------:R-:W-:Y:S01]  /*0ee0*/  DFMA R24, R20, R24, R22 ;  /* 0x000000181418722b */ /* 0x000fe20000000016 */
[----:B------:R-:W-:Y:S01]  /*0ef0*/  IMAD.MOV.U32 R22, RZ, RZ, R27 ;  /* 0x000000ffff167224 */ /* 0x000fe200078e001b */
[----:B------:R-:W-:-:S05]  /*0f00*/  @!P2 LOP3.LUT R22, R19, 0x7ff00000, RZ, 0xc0, !PT ;  /* 0x7ff000001316a812 */ /* 0x000fca00078ec0ff */
[----:B------:R-:W-:-:S05]  /*0f10*/  VIADD R20, R22, 0xffffffff ;  /* 0xffffffff16147836 */ /* 0x000fca0000000000 */
[----:B------:R-:W-:Y:S01]  /*0f20*/  ISETP.GT.U32.AND P0, PT, R20, 0x7feffffe, PT ;  /* 0x7feffffe1400780c */ /* 0x000fe20003f04070 */
[----:B------:R-:W-:-:S05]  /*0f30*/  VIADD R20, R29, 0xffffffff ;  /* 0xffffffff1d147836 */ /* 0x000fca0000000000 */
[----:B------:R-:W-:-:S13]  /*0f40*/  ISETP.GT.U32.OR P0, PT, R20, 0x7feffffe, P0 ;  /* 0x7feffffe1400780c */ /* 0x000fda0000704470 */
[----:B------:R-:W-:Y:S05]  /*0f50*/  @P0 BRA `(.L_x_48) ;  /* 0x00000000006c0947 */ /* 0x000fea0003800000 */
[----:B------:R-:W-:-:S04]  /*0f60*/  LOP3.LUT R20, R15, 0x7ff00000, RZ, 0xc0, !PT ;  /* 0x7ff000000f147812 */ /* 0x000fc800078ec0ff */
[CC--:B------:R-:W-:Y:S02]  /*0f70*/  VIADDMNMX R16, R27.reuse, -R20.reuse, 0xb9600000, !PT ;  /* 0xb96000001b107446 */ /* 0x0c0fe40007800914 */
[----:B------:R-:W-:Y:S02]  /*0f80*/  ISETP.GE.U32.AND P0, PT, R27, R20, PT ;  /* 0x000000141b00720c */ /* 0x000fe40003f06070 */
[----:B------:R-:W-:Y:S02]  /*0f90*/  VIMNMX R16, PT, PT, R16, 0x46a00000, PT ;  /* 0x46a0000010107848 */ /* 0x000fe40003fe0100 */
[----:B------:R-:W-:-:S05]  /*0fa0*/  SEL R17, R28, 0x63400000, !P0 ;  /* 0x634000001c117807 */ /* 0x000fca0004000000 */
[----:B------:R-:W-:Y:S02]  /*0fb0*/  IMAD.IADD R22, R16, 0x1, -R17 ;  /* 0x0000000110167824 */ /* 0x000fe400078e0a11 */
[----:B------:R-:W-:Y:S02]  /*0fc0*/  IMAD.MOV.U32 R16, RZ, RZ, RZ ;  /* 0x000000ffff107224 */ /* 0x000fe400078e00ff */
[----:B------:R-:W-:-:S06]  /*0fd0*/  VIADD R17, R22, 0x7fe00000 ;  /* 0x7fe0000016117836 */ /* 0x000fcc0000000000 */
[----:B------:R-:W-:-:S10]  /*0fe0*/  DMUL R20, R24, R16 ;  /* 0x0000001018147228 */ /* 0x000fd40000000000 */
[----:B------:R-:W-:-:S13]  /*0ff0*/  FSETP.GTU.AND P0, PT, |R21|, 1.469367938527859385e-39, PT ;  /* 0x001000001500780b */ /* 0x000fda0003f0c200 */
[----:B------:R-:W-:Y:S05]  /*1000*/  @P0 BRA `(.L_x_49) ;  /* 0x0000000000940947 */ /* 0x000fea0003800000 */
[----:B------:R-:W-:Y:S01]  /*1010*/  DFMA R12, R24, -R12, R18 ;  /* 0x8000000c180c722b */ /* 0x000fe20000000012 */
[----:B------:R-:W-:-:S09]  /*1020*/  MOV R16, RZ ;  /* 0x000000ff00107202 */ /* 0x000fd20000000f00 */
[C---:B------:R-:W-:Y:S02]  /*1030*/  FSETP.NEU.AND P0, PT, R13.reuse, RZ, PT ;  /* 0x000000ff0d00720b */ /* 0x040fe40003f0d000 */
[----:B------:R-:W-:-:S04]  /*1040*/  LOP3.LUT R15, R13, 0x80000000, R15, 0x48, !PT ;  /* 0x800000000d0f7812 */ /* 0x000fc800078e480f */
[----:B------:R-:W-:-:S07]  /*1050*/  LOP3.LUT R17, R15, R17, RZ, 0xfc, !PT ;  /* 0x000000110f117212 */ /* 0x000fce00078efcff */
[----:B------:R-:W-:Y:S05]  /*1060*/  @!P0 BRA `(.L_x_49) ;  /* 0x00000000007c8947 */ /* 0x000fea0003800000 */
[----:B------:R-:W-:Y:S01]  /*1070*/  IMAD.MOV R13, RZ, RZ, -R22 ;  /* 0x000000ffff0d7224 */ /* 0x000fe200078e0a16 */
[----:B------:R-:W-:Y:S01]  /*1080*/  DMUL.RP R16, R24, R16 ;  /* 0x0000001018107228 */ /* 0x000fe20000008000 */
[----:B------:R-:W-:-:S06]  /*1090*/  IMAD.MOV.U32 R12, RZ, RZ, RZ ;  /* 0x000000ffff0c7224 */ /* 0x000fcc00078e00ff */
[----:B------:R-:W-:-:S03]  /*10a0*/  DFMA R12, R20, -R12, R24 ;  /* 0x8000000c140c722b */ /* 0x000fc60000000018 */
[----:B------:R-:W-:-:S03]  /*10b0*/  LOP3.LUT R15, R17, R15, RZ, 0x3c, !PT ;  /* 0x0000000f110f7212 */ /* 0x000fc600078e3cff */
[----:B------:R-:W-:-:S04]  /*10c0*/  IADD3 R12, PT, PT, -R22, -0x43300000, RZ ;  /* 0xbcd00000160c7810 */ /* 0x000fc80007ffe1ff */
[----:B------:R-:W-:-:S04]  /*10d0*/  FSETP.NEU.AND P0, PT, |R13|, R12, PT ;  /* 0x0000000c0d00720b */ /* 0x000fc80003f0d200 */
[----:B------:R-:W-:Y:S02]  /*10e0*/  FSEL R20, R16, R20, !P0 ;  /* 0x0000001410147208 */ /* 0x000fe40004000000 */
[----:B------:R-:W-:Y:S01]  /*10f0*/  FSEL R21, R15, R21, !P0 ;  /* 0x000000150f157208 */ /* 0x000fe20004000000 */
[----:B------:R-:W-:Y:S06]  /*1100*/  BRA `(.L_x_49) ;  /* 0x0000000000547947 */ /* 0x000fec0003800000 */
.L_x_48:
        /* <DEDUP_REMOVED lines=11> */
[----:B------:R-:W-:Y:S01]  /*11c0*/  @P0 LOP3.LUT R12, R21, 0x7ff00000, RZ, 0xfc, !PT ;  /* 0x7ff00000150c0812 */ /* 0x000fe200078efcff */
[----:B------:R-:W-:Y:S02]  /*11d0*/  @!P0 IMAD.MOV.U32 R20, RZ, RZ, RZ ;  /* 0x000000ffff148224 */ /* 0x000fe400078e00ff */
[----:B------:R-:W-:Y:S02]  /*11e0*/  @P0 IMAD.MOV.U32 R20, RZ, RZ, RZ ;  /* 0x000000ffff140224 */ /* 0x000fe400078e00ff */
[----:B------:R-:W-:Y:S01]  /*11f0*/  @P0 IMAD.MOV.U32 R21, RZ, RZ, R12 ;  /* 0x000000ffff150224 */ /* 0x000fe200078e000c */
[----:B------:R-:W-:Y:S06]  /*1200*/  BRA `(.L_x_49) ;  /* 0x0000000000147947 */ /* 0x000fec0003800000 */
.L_x_51:
[----:B------:R-:W-:Y:S01]  /*1210*/  LOP3.LUT R21, R15, 0x80000, RZ, 0xfc, !PT ;  /* 0x000800000f157812 */ /* 0x000fe200078efcff */
[----:B------:R-:W-:Y:S01]  /*1220*/  IMAD.MOV.U32 R20, RZ, RZ, R14 ;  /* 0x000000ffff147224 */ /* 0x000fe200078e000e */
[----:B------:R-:W-:Y:S06]  /*1230*/  BRA `(.L_x_49) ;  /* 0x0000000000087947 */ /* 0x000fec0003800000 */
.L_x_50:
[----:B------:R-:W-:Y:S01]  /*1240*/  LOP3.LUT R21, R17, 0x80000, RZ, 0xfc, !PT ;  /* 0x0008000011157812 */ /* 0x000fe200078efcff */
[----:B------:R-:W-:-:S07]  /*1250*/  IMAD.MOV.U32 R20, RZ, RZ, R16 ;  /* 0x000000ffff147224 */ /* 0x000fce00078e0010 */
.L_x_49:
[----:B------:R-:W-:Y:S05]  /*1260*/  BSYNC.RECONVERGENT B1 ;  /* 0x0000000000017941 */ /* 0x000fea0003800200 */
.L_x_47:
[----:B------:R-:W-:Y:S02]  /*1270*/  IMAD.MOV.U32 R12, RZ, RZ, R0 ;  /* 0x000000ffff0c7224 */ /* 0x000fe400078e0000 */
[----:B------:R-:W-:-:S04]  /*1280*/  IMAD.MOV.U32 R13, RZ, RZ, 0x0 ;  /* 0x00000000ff0d7424 */ /* 0x000fc800078e00ff */
[----:B------:R-:W-:Y:S05]  /*1290*/  RET.REL.NODEC R12 `(_Z16initSolverHelperPdS_S_ii) ;  /* 0xffffffec0c587950 */ /* 0x000fea0003c3ffff */
.L_x_52:
        /* <DEDUP_REMOVED lines=14> */
.L_x_94:


//--------------------- .text._Z15solvePossionFFTPK7double2PS_S2_PKdS4_S4_ii --------------------------
	.section	.text._Z15solvePossionFFTPK7double2PS_S2_PKdS4_S4_ii,"ax",@progbits
	.align	128
        .global         _Z15solvePossionFFTPK7double2PS_S2_PKdS4_S4_ii
        .type           _Z15solvePossionFFTPK7double2PS_S2_PKdS4_S4_ii,@function
        .size           _Z15solvePossionFFTPK7double2PS_S2_PKdS4_S4_ii,(.L_x_95 - _Z15solvePossionFFTPK7double2PS_S2_PKdS4_S4_ii)
        .other          _Z15solvePossionFFTPK7double2PS_S2_PKdS4_S4_ii,@"STO_CUDA_ENTRY STV_DEFAULT"
_Z15solvePossionFFTPK7double2PS_S2_PKdS4_S4_ii:
.text._Z15solvePossionFFTPK7double2PS_S2_PKdS4_S4_ii:
[----:B------:R-:W-:Y:S08]  /*0000*/  LDC R1, c[0x0][0x37c] ;  /* 0x0000df00ff017b82 */ /* 0x000ff00000000800 */
[----:B------:R-:W0:Y:S01]  /*0010*/  LDC.64 R4, c[0x0][0x3b0] ;  /* 0x0000ec00ff047b82 */ /* 0x000e220000000a00 */
[----:B------:R-:W1:Y:S07]  /*0020*/  S2R R27, SR_TID.X ;  /* 0x00000000001b7919 */ /* 0x000e6e0000002100 */
[----:B------:R-:W1:Y:S08]  /*0030*/  S2UR UR4, SR_CTAID.X ;  /* 0x00000000000479c3 */ /* 0x000e700000002500 */
[----:B------:R-:W1:Y:S01]  /*0040*/  LDC R24, c[0x0][0x360] ;  /* 0x0000d800ff187b82 */ /* 0x000e620000000800 */
[----:B0-----:R-:W-:-:S04]  /*0050*/  LEA.HI R25, R5, R5, RZ, 0x1 ;  /* 0x0000000505197211 */ /* 0x001fc800078f08ff */
[----:B------:R-:W-:-:S05]  /*0060*/  SHF.R.S32.HI R3, RZ, 0x1, R25 ;  /* 0x00000001ff037819 */ /* 0x000fca0000011419 */
[----:B------:R-:W-:Y:S02]  /*0070*/  IMAD R0, R3, R4, R4 ;  /* 0x0000000403007224 */ /* 0x000fe400078e0204 */
[----:B-1----:R-:W-:-:S05]  /*0080*/  IMAD R27, R24, UR4, R27 ;  /* 0x00000004181b7c24 */ /* 0x002fca000f8e021b */
[----:B------:R-:W-:-:S13]  /*0090*/  ISETP.GE.AND P0, PT, R27, R0, PT ;  /* 0x000000001b00720c */ /* 0x000fda0003f06270 */
[----:B------:R-:W-:Y:S05]  /*00a0*/  @P0 EXIT ;  /* 0x000000000000094d */ /* 0x000fea0003800000 */
[----:B------:R-:W0:Y:S01]  /*00b0*/  LDC.64 R12, c[0x0][0x390] ;  /* 0x0000e400ff0c7b82 */ /* 0x000e220000000a00 */
[----:B------:R-:W1:Y:S01]  /*00c0*/  LDCU UR4, c[0x0][0x370] ;  /* 0x00006e00ff0477ac */ /* 0x000e620008000800 */
[----:B------:R2:W3:Y:S01]  /*00d0*/  I2F.F64 R14, R4 ;  /* 0x00000004000e7312 */ /* 0x0004e20000201c00 */
[----:B------:R-:W-:Y:S01]  /*00e0*/  LEA.HI.SX32 R25, R25, 0x1, 0x1f ;  /* 0x0000000119197811 */ /* 0x000fe200078ffaff */
[----:B------:R-:W4:Y:S06]  /*00f0*/  LDCU.64 UR6, c[0x0][0x358] ;  /* 0x00006b00ff0677ac */ /* 0x000f2c0008000a00 */
[----:B------:R2:W0:Y:S02]  /*0100*/  I2F.F64 R16, R5 ;  /* 0x0000000500107312 */ /* 0x0004240000201c00 */
[----:B-123--:R-:W-:-:S07]  /*0110*/  IMAD R24, R24, UR4, RZ ;  /* 0x0000000418187c24 */ /* 0x00efce000f8e02ff */
.L_x_57:
[----:B-1----:R-:W-:Y:S01]  /*0120*/  IABS R5, R25 ;  /* 0x0000001900057213 */ /* 0x002fe20000000000 */
[----:B------:R-:W1:Y:S01]  /*0130*/  LDC.64 R18, c[0x0][0x3a8] ;  /* 0x0000ea00ff127b82 */ /* 0x000e620000000a00 */
[----:B------:R-:W-:Y:S02]  /*0140*/  IABS R8, R27 ;  /* 0x0000001b00087213 */ /* 0x000fe40000000000 */
[----:B------:R-:W2:Y:S01]  /*0150*/  I2F.RP R4, R5 ;  /* 0x0000000500047306 */ /* 0x000ea20000209400 */
[----:B------:R-:W-:-:S04]  /*0160*/  IABS R9, R25 ;  /* 0x0000001900097213 */ /* 0x000fc80000000000 */
[----:B------:R-:W3:Y:S03]  /*0170*/  LDC.64 R20, c[0x0][0x3a0] ;  /* 0x0000e800ff147b82 */ /* 0x000ee60000000a00 */
[----:B--2---:R-:W2:Y:S02]  /*0180*/  MUFU.RCP R4, R4 ;  /* 0x0000000400047308 */ /* 0x004ea40000001000 */
[----:B--2---:R-:W-:Y:S02]  /*0190*/  VIADD R2, R4, 0xffffffe ;  /* 0x0ffffffe04027836 */ /* 0x004fe40000000000 */
[----:B------:R-:W-:-:S04]  /*01a0*/  IMAD.MOV R4, RZ, RZ, -R9 ;  /* 0x000000ffff047224 */ /* 0x000fc800078e0a09 */
[----:B------:R2:W5:Y:S02]  /*01b0*/  F2I.FTZ.U32.TRUNC.NTZ R3, R2 ;  /* 0x0000000200037305 */ /* 0x000564000021f000 */
[----:B--2---:R-:W-:Y:S02]  /*01c0*/  IMAD.MOV.U32 R2, RZ, RZ, RZ ;  /* 0x000000ffff027224 */ /* 0x004fe400078e00ff */
[----:B-----5:R-:W-:-:S04]  /*01d0*/  IMAD.MOV R6, RZ, RZ, -R3 ;  /* 0x000000ffff067224 */ /* 0x020fc800078e0a03 */
[----:B------:R-:W-:Y:S02]  /*01e0*/  IMAD R7, R6, R5, RZ ;  /* 0x0000000506077224 */ /* 0x000fe400078e02ff */
[----:B------:R-:W-:Y:S02]  /*01f0*/  IMAD.MOV.U32 R6, RZ, RZ, R8 ;  /* 0x000000ffff067224 */ /* 0x000fe400078e0008 */
[----:B------:R-:W-:-:S06]  /*0200*/  IMAD.HI.U32 R3, R3, R7, R2 ;  /* 0x0000000703037227 */ /* 0x000fcc00078e0002 */
[----:B------:R-:W-:-:S04]  /*0210*/  IMAD.HI.U32 R3, R3, R6, RZ ;  /* 0x0000000603037227 */ /* 0x000fc800078e00ff */
[----:B------:R-:W-:-:S05]  /*0220*/  IMAD R2, R3, R4, R6 ;  /* 0x0000000403027224 */ /* 0x000fca00078e0206 */
[----:B------:R-:W-:-:S13]  /*0230*/  ISETP.GT.U32.AND P1, PT, R5, R2, PT ;  /* 0x000000020500720c */ /* 0x000fda0003f24070 */
[----:B------:R-:W-:Y:S02]  /*0240*/  @!P1 IMAD.IADD R2, R2, 0x1, -R5 ;  /* 0x0000000102029824 */ /* 0x000fe400078e0a05 */
[----:B------:R-:W-:Y:S01]  /*0250*/  @!P1 VIADD R3, R3, 0x1 ;  /* 0x0000000103039836 */ /* 0x000fe20000000000 */
[----:B------:R-:W-:Y:S02]  /*0260*/  ISETP.NE.AND P1, PT, R25, RZ, PT ;  /* 0x000000ff1900720c */ /* 0x000fe40003f25270 */
[----:B------:R-:W-:Y:S02]  /*0270*/  ISETP.GE.U32.AND P0, PT, R2, R5, PT ;  /* 0x000000050200720c */ /* 0x000fe40003f06070 */
[----:B------:R-:W-:-:S04]  /*0280*/  LOP3.LUT R2, R27, R25, RZ, 0x3c, !PT ;  /* 0x000000191b027212 */ /* 0x000fc800078e3cff */
[----:B------:R-:W-:-:S07]  /*0290*/  ISETP.GE.AND P2, PT, R2, RZ, PT ;  /* 0x000000ff0200720c */ /* 0x000fce0003f46270 */
[----:B------:R-:W-:-:S06]  /*02a0*/  @P0 VIADD R3, R3, 0x1 ;  /* 0x0000000103030836 */ /* 0x000fcc0000000000 */
[----:B------:R-:W-:Y:S01]  /*02b0*/  @!P2 IMAD.MOV R3, RZ, RZ, -R3 ;  /* 0x000000ffff03a224 */ /* 0x000fe200078e0a03 */
[----:B------:R-:W-:-:S05]  /*02c0*/  @!P1 LOP3.LUT R3, RZ, R25, RZ, 0x33, !PT ;  /* 0x00000019ff039212 */ /* 0x000fca00078e33ff */
[----:B------:R-:W-:-:S04]  /*02d0*/  IMAD.MOV R2, RZ, RZ, -R3 ;  /* 0x000000ffff027224 */ /* 0x000fc800078e0a03 */
[----:B------:R-:W-:-:S04]  /*02e0*/  IMAD R5, R25, R2, R27 ;  /* 0x0000000219057224 */ /* 0x000fc800078e021b */
[----:B-1----:R-:W-:-:S04]  /*02f0*/  IMAD.WIDE R18, R5, 0x8, R18 ;  /* 0x0000000805127825 */ /* 0x002fc800078e0212 */
[----:B---3--:R-:W-:Y:S02]  /*0300*/  IMAD.WIDE R20, R3, 0x8, R20 ;  /* 0x0000000803147825 */ /* 0x008fe400078e0214 */
[----:B----4-:R-:W2:Y:S04]  /*0310*/  LDG.E.64 R18, desc[UR6][R18.64] ;  /* 0x0000000612127981 */ /* 0x010ea8000c1e1b00 */
[----:B------:R-:W3:Y:S01]  /*0320*/  LDG.E.64 R20, desc[UR6][R20.64] ;  /* 0x0000000614147981 */ /* 0x000ee2000c1e1b00 */
[----:B------:R-:W-:Y:S01]  /*0330*/  UMOV UR4, 0x4ad4b81f ;  /* 0x4ad4b81f00047882 */ /* 0x000fe20000000000 */
[----:B------:R-:W-:Y:S01]  /*0340*/  UMOV UR5, 0x358dee7a ;  /* 0x358dee7a00057882 */ /* 0x000fe20000000000 */
[----:B0-----:R-:W-:Y:S01]  /*0350*/  IMAD.WIDE R22, R27, 0x10, R12 ;  /* 0x000000101b167825 */ /* 0x001fe200078e020c */
[----:B------:R-:W-:Y:S01]  /*0360*/  BSSY.RECONVERGENT B0, `(.L_x_53) ;  /* 0x000002a000007945 */ /* 0x000fe20003800200 */
[----:B--2---:R-:W-:-:S08]  /*0370*/  DMUL R2, R18, R18 ;  /* 0x0000001212027228 */ /* 0x004fd00000000000 */
[----:B---3--:R-:W-:-:S08]  /*0380*/  DFMA R2, R20, R20, R2 ;  /* 0x000000141402722b */ /* 0x008fd00000000002 */
[----:B------:R-:W-:-:S08]  /*0390*/  DMUL R2, R2, -25 ;  /* 0xc039000002027828 */ /* 0x000fd00000000000 */
[----:B------:R-:W-:-:S08]  /*03a0*/  DMUL R2, R14, R2 ;  /* 0x000000020e027228 */ /* 0x000fd00000000000 */
[----:B------:R-:W-:-:S08]  /*03b0*/  DMUL R28, R16, R2 ;  /* 0x00000002101c7228 */ /* 0x000fd00000000000 */
[----:B------:R-:W-:-:S14]  /*03c0*/  DSETP.GEU.AND P0, PT, |R28|, UR4, PT ;  /* 0x000000041c007e2a */ /* 0x000fdc000bf0e200 */
[----:B------:R0:W-:Y:S01]  /*03d0*/  @!P0 STG.E.128 desc[UR6][R22.64], RZ ;  /* 0x000000ff16008986 */ /* 0x0001e2000c101d06 */
[----:B------:R-:W-:Y:S02]  /*03e0*/  @!P0 CS2R R10, SRZ ;  /* 0x00000000000a8805 */ /* 0x000fe4000001ff00 */
[----:B------:R-:W-:Y:S01]  /*03f0*/  @!P0 CS2R R8, SRZ ;  /* 0x0000000000088805 */ /* 0x000fe2000001ff00 */
[----:B------:R-:W-:Y:S06]  /*0400*/  @!P0 BRA `(.L_x_54) ;  /* 0x00000000007c8947 */ /* 0x000fec0003800000 */
[----:B------:R-:W1:Y:S08]  /*0410*/  LDC.64 R8, c[0x0][0x398] ;  /* 0x0000e600ff087b82 */ /* 0x000e700000000a00 */
[----:B------:R-:W2:Y:S01]  /*0420*/  LDC.64 R4, c[0x0][0x380] ;  /* 0x0000e000ff047b82 */ /* 0x000ea20000000a00 */
[----:B-1----:R-:W-:-:S06]  /*0430*/  IMAD.WIDE R8, R27, 0x8, R8 ;  /* 0x000000081b087825 */ /* 0x002fcc00078e0208 */
[----:B------:R-:W3:Y:S01]  /*0440*/  LDG.E.64 R8, desc[UR6][R8.64] ;  /* 0x0000000608087981 */ /* 0x000ee2000c1e1b00 */
[----:B--2---:R-:W-:-:S06]  /*0450*/  IMAD.WIDE R4, R27, 0x10, R4 ;  /* 0x000000101b047825 */ /* 0x004fcc00078e0204 */
[----:B------:R-:W5:Y:S01]  /*0460*/  LDG.E.128 R4, desc[UR6][R4.64] ;  /* 0x0000000604047981 */ /* 0x000f62000c1e1d00 */
[----:B------:R-:W1:Y:S01]  /*0470*/  MUFU.RCP64H R3, R29 ;  /* 0x0000001d00037308 */ /* 0x000e620000001800 */
[----:B------:R-:W-:Y:S01]  /*0480*/  IMAD.MOV.U32 R2, RZ, RZ, 0x1 ;  /* 0x00000001ff027424 */ /* 0x000fe200078e00ff */
[----:B------:R-:W-:Y:S05]  /*0490*/  BSSY.RECONVERGENT B1, `(.L_x_55) ;  /* 0x0000011000017945 */ /* 0x000fea0003800200 */
[----:B-1----:R-:W-:-:S08]  /*04a0*/  DFMA R10, -R28, R2, 1 ;  /* 0x3ff000001c0a742b */ /* 0x002fd00000000102 */
[----:B------:R-:W-:-:S08]  /*04b0*/  DFMA R10, R10, R10, R10 ;  /* 0x0000000a0a0a722b */ /* 0x000fd0000000000a */
[----:B------:R-:W-:-:S08]  /*04c0*/  DFMA R10, R2, R10, R2 ;  /* 0x0000000a020a722b */ /* 0x000fd00000000002 */
[----:B------:R-:W-:-:S08]  /*04d0*/  DFMA R2, -R28, R10, 1 ;  /* 0x3ff000001c02742b */ /* 0x000fd0000000010a */
[----:B------:R-:W-:-:S08]  /*04e0*/  DFMA R2, R10, R2, R10 ;  /* 0x000000020a02722b */ /* 0x000fd0000000000a */
[----:B---3--:R-:W-:Y:S01]  /*04f0*/  DMUL R10, R8, R2 ;  /* 0x00000002080a7228 */ /* 0x008fe20000000000 */
[----:B------:R-:W-:-:S07]  /*0500*/  FSETP.GEU.AND P1, PT, |R9|, 6.5827683646048100446e-37, PT ;  /* 0x036000000900780b */ /* 0x000fce0003f2e200 */
[----:B------:R-:W-:-:S08]  /*0510*/  DFMA R30, -R28, R10, R8 ;  /* 0x0000000a1c1e722b */ /* 0x000fd00000000108 */
[----:B------:R-:W-:-:S10]  /*0520*/  DFMA R2, R2, R30, R10 ;  /* 0x0000001e0202722b */ /* 0x000fd4000000000a */
[----:B------:R-:W-:-:S05]  /*0530*/  FFMA R10, RZ, R29, R3 ;  /* 0x0000001dff0a7223 */ /* 0x000fca0000000003 */
[----:B------:R-:W-:-:S13]  /*0540*/  FSETP.GT.AND P0, PT, |R10|, 1.469367938527859385e-39, PT ;  /* 0x001000000a00780b */ /* 0x000fda0003f04200 */
[----:B------:R-:W-:Y:S05]  /*0550*/  @P0 BRA P1, `(.L_x_56) ;  /* 0x0000000000100947 */ /* 0x000fea0000800000 */
[----:B------:R-:W-:-:S07]  /*0560*/  MOV R26, 0x580 ;  /* 0x00000580001a7802 */ /* 0x000fce0000000f00 */
[----:B0----5:R-:W-:Y:S05]  /*0570*/  CALL.REL.NOINC `($__internal_2_$__cuda_sm20_div_rn_f64_full) ;  /* 0x00000000006c7944 */ /* 0x021fea0003c00000 */
[----:B------:R-:W-:Y:S02]  /*0580*/  IMAD.MOV.U32 R2, RZ, RZ, R30 ;  /* 0x000000ffff027224 */ /* 0x000fe400078e001e */
[----:B------:R-:W-:-:S07]  /*0590*/  IMAD.MOV.U32 R3, RZ, RZ, R31 ;  /* 0x000000ffff037224 */ /* 0x000fce00078e001f */
.L_x_56:
[----:B------:R-:W-:Y:S05]  /*05a0*/  BSYNC.RECONVERGENT B1 ;  /* 0x0000000000017941 */ /* 0x000fea0003800200 */
.L_x_55:
[----:B-----5:R-:W-:Y:S02]  /*05b0*/  DMUL R8, RZ, R6 ;  /* 0x00000006ff087228 */ /* 0x020fe40000000000 */
[----:B------:R-:W-:-:S06]  /*05c0*/  DMUL R6, R6, R2 ;  /* 0x0000000206067228 */ /* 0x000fcc0000000000 */
[----:B------:R-:W-:Y:S02]  /*05d0*/  DFMA R8, R4, R2, -R8 ;  /* 0x000000020408722b */ /* 0x000fe40000000808 */
[----:B------:R-:W-:-:S07]  /*05e0*/  DFMA R10, RZ, R4, R6 ;  /* 0x00000004ff0a722b */ /* 0x000fce0000000006 */
[----:B------:R1:W-:Y:S04]  /*05f0*/  STG.E.128 desc[UR6][R22.64], R8 ;  /* 0x0000000816007986 */ /* 0x0003e8000c101d06 */
.L_x_54:
[----:B------:R-:W-:Y:S05]  /*0600*/  BSYNC.RECONVERGENT B0 ;  /* 0x0000000000007941 */ /* 0x000fea0003800200 */
.L_x_53:
[----:B------:R-:W2:Y:S01]  /*0610*/  LDC.64 R6, c[0x0][0x388] ;  /* 0x0000e200ff067b82 */ /* 0x000ea20000000a00 */
[-C--:B------:R-:W-:Y:S02]  /*0620*/  DMUL R4, RZ, R10.reuse ;  /* 0x0000000aff047228 */ /* 0x080fe40000000000 */
[----:B------:R-:W-:-:S06]  /*0630*/  DMUL R2, R20, R10 ;  /* 0x0000000a14027228 */ /* 0x000fcc0000000000 */
[-C--:B-1----:R-:W-:Y:S02]  /*0640*/  DFMA R10, R20, R8.reuse, R4 ;  /* 0x00000008140a722b */ /* 0x082fe40000000004 */
[----:B------:R-:W-:Y:S01]  /*0650*/  DFMA R8, RZ, R8, -R2 ;  /* 0x00000008ff08722b */ /* 0x000fe20000000802 */
[----:B--2---:R-:W-:-:S06]  /*0660*/  IMAD.WIDE R2, R27, 0x10, R6 ;  /* 0x000000101b027825 */ /* 0x004fcc00078e0206 */
[----:B------:R1:W-:Y:S04]  /*0670*/  STG.E.128 desc[UR6][R2.64], R8 ;  /* 0x0000000802007986 */ /* 0x0003e8000c101d06 */
[----:B0-----:R-:W2:Y:S01]  /*0680*/  LDG.E.128 R20, desc[UR6][R22.64] ;  /* 0x0000000616147981 */ /* 0x001ea2000c1e1d00 */
[----:B------:R-:W-:-:S05]  /*0690*/  IMAD.IADD R27, R24, 0x1, R27 ;  /* 0x00000001181b7824 */ /* 0x000fca00078e021b */
[----:B------:R-:W-:Y:S01]  /*06a0*/  ISETP.GE.AND P0, PT, R27, R0, PT ;  /* 0x000000001b00720c */ /* 0x000fe20003f06270 */
[-C--:B--2---:R-:W-:Y:S02]  /*06b0*/  DMUL R6, RZ, R22.reuse ;  /* 0x00000016ff067228 */ /* 0x084fe40000000000 */
[----:B------:R-:W-:-:S06]  /*06c0*/  DMUL R4, R18, R22 ;  /* 0x0000001612047228 */ /* 0x000fcc0000000000 */
[-C--:B------:R-:W-:Y:S02]  /*06d0*/  DFMA R6, R18, R20.reuse, R6 ;  /* 0x000000141206722b */ /* 0x080fe40000000006 */
[----:B------:R-:W-:Y:S01]  /*06e0*/  DFMA R4, RZ, R20, -R4 ;  /* 0x00000014ff04722b */ /* 0x000fe20000000804 */
[----:B------:R-:W-:-:S06]  /*06f0*/  IMAD.WIDE R18, R0, 0x10, R2 ;  /* 0x0000001000127825 */ /* 0x000fcc00078e0202 */
[----:B------:R1:W-:Y:S01]  /*0700*/  STG.E.128 desc[UR6][R18.64], R4 ;  /* 0x0000000412007986 */ /* 0x0003e2000c101d06 */
[----:B------:R-:W-:Y:S05]  /*0710*/  @!P0 BRA `(.L_x_57) ;  /* 0xfffffff800808947 */ /* 0x000fea000383ffff */
[----:B------:R-:W-:Y:S05]  /*0720*/  EXIT ;  /* 0x000000000000794d */ /* 0x000fea0003800000 */
        .weak           $__internal_2_$__cuda_sm20_div_rn_f64_full
        .type           $__internal_2_$__cuda_sm20_div_rn_f64_full,@function
        .size           $__internal_2_$__cuda_sm20_div_rn_f64_full,(.L_x_95 - $__internal_2_$__cuda_sm20_div_rn_f64_full)
$__internal_2_$__cuda_sm20_div_rn_f64_full:
[----:B------:R-:W-:Y:S01]  /*0730*/  FSETP.GEU.AND P2, PT, |R9|, 1.469367938527859385e-39, PT ;  /* 0x001000000900780b */ /* 0x000fe20003f4e200 */
[----:B------:R-:W-:Y:S01]  /*0740*/  IMAD.MOV.U32 R37, RZ, RZ, 0x1ca00000 ;  /* 0x1ca00000ff257424 */ /* 0x000fe200078e00ff */
[C---:B------:R-:W-:Y:S01]  /*0750*/  FSETP.GEU.AND P0, PT, |R29|.reuse, 1.469367938527859385e-39, PT ;  /* 0x001000001d00780b */ /* 0x040fe20003f0e200 */
[----:B------:R-:W-:Y:S01]  /*0760*/  IMAD.MOV.U32 R10, RZ, RZ, R8 ;  /* 0x000000ffff0a7224 */ /* 0x000fe200078e0008 */
[----:B------:R-:W-:Y:S01]  /*0770*/  LOP3.LUT R2, R29, 0x800fffff, RZ, 0xc0, !PT ;  /* 0x800fffff1d027812 */ /* 0x000fe200078ec0ff */
[----:B------:R-:W-:Y:S01]  /*0780*/  IMAD.MOV.U32 R30, RZ, RZ, 0x1 ;  /* 0x00000001ff1e7424 */ /* 0x000fe200078e00ff */
[----:B------:R-:W-:Y:S01]  /*0790*/  LOP3.LUT R36, R9, 0x7ff00000, RZ, 0xc0, !PT ;  /* 0x7ff0000009247812 */ /* 0x000fe200078ec0ff */
[----:B------:R-:W-:Y:S01]  /*07a0*/  BSSY.RECONVERGENT B2, `(.L_x_58) ;  /* 0x0000050000027945 */ /* 0x000fe20003800200 */
[----:B------:R-:W-:Y:S01]  /*07b0*/  LOP3.LUT R3, R2, 0x3ff00000, RZ, 0xfc, !PT ;  /* 0x3ff0000002037812 */ /* 0x000fe200078efcff */
[----:B------:R-:W-:Y:S01]  /*07c0*/  IMAD.MOV.U32 R2, RZ, RZ, R28 ;  /* 0x000000ffff027224 */ /* 0x000fe200078e001c */
[----:B------:R-:W-:-:S03]  /*07d0*/  LOP3.LUT R39, R29, 0x7ff00000, RZ, 0xc0, !PT ;  /* 0x7ff000001d277812 */ /* 0x000fc600078ec0ff */
[----:B------:R-:W-:Y:S01]  /*07e0*/  @!P2 LOP3.LUT R11, R29, 0x7ff00000, RZ, 0xc0, !PT ;  /* 0x7ff000001d0ba812 */ /* 0x000fe200078ec0ff */
[----:B------:R-:W-:Y:S01]  /*07f0*/  @!P2 IMAD.MOV.U32 R32, RZ, RZ, RZ ;  /* 0x000000ffff20a224 */ /* 0x000fe200078e00ff */
[----:B------:R-:W-:Y:S01]  /*0800*/  @!P0 DMUL R2, R28, 8.98846567431157953865e+307 ;  /* 0x7fe000001c028828 */ /* 0x000fe20000000000 */
[C---:B------:R-:W-:Y:S02]  /*0810*/  ISETP.GE.U32.AND P1, PT, R36.reuse, R39, PT ;  /* 0x000000272400720c */ /* 0x040fe40003f26070 */
[----:B------:R-:W-:Y:S02]  /*0820*/  @!P2 ISETP.GE.U32.AND P3, PT, R36, R11, PT ;  /* 0x0000000b2400a20c */ /* 0x000fe40003f66070 */
[C---:B------:R-:W-:Y:S01]  /*0830*/  SEL R11, R37.reuse, 0x63400000, !P1 ;  /* 0x63400000250b7807 */ /* 0x040fe20004800000 */
[----:B------:R-:W0:Y:S01]  /*0840*/  MUFU.RCP64H R31, R3 ;  /* 0x00000003001f7308 */ /* 0x000e220000001800 */
[----:B------:R-:W-:Y:S02]  /*0850*/  @!P2 SEL R33, R37, 0x63400000, !P3 ;  /* 0x634000002521a807 */ /* 0x000fe40005800000 */
[----:B------:R-:W-:-:S02]  /*0860*/  LOP3.LUT R11, R11, 0x800fffff, R9, 0xf8, !PT ;  /* 0x800fffff0b0b7812 */ /* 0x000fc400078ef809 */
[----:B------:R-:W-:Y:S02]  /*0870*/  @!P2 LOP3.LUT R33, R33, 0x80000000, R9, 0xf8, !PT ;  /* 0x800000002121a812 */ /* 0x000fe400078ef809 */
[----:B------:R-:W-:Y:S02]  /*0880*/  @!P0 LOP3.LUT R39, R3, 0x7ff00000, RZ, 0xc0, !PT ;  /* 0x7ff0000003278812 */ /* 0x000fe400078ec0ff */
[----:B------:R-:W-:-:S06]  /*0890*/  @!P2 LOP3.LUT R33, R33, 0x100000, RZ, 0xfc, !PT ;  /* 0x001000002121a812 */ /* 0x000fcc00078efcff */
[----:B------:R-:W-:Y:S02]  /*08a0*/  @!P2 DFMA R10, R10, 2, -R32 ;  /* 0x400000000a0aa82b */ /* 0x000fe40000000820 */
[----:B0-----:R-:W-:-:S08]  /*08b0*/  DFMA R32, R30, -R2, 1 ;  /* 0x3ff000001e20742b */ /* 0x001fd00000000802 */
[----:B------:R-:W-:-:S08]  /*08c0*/  DFMA R32, R32, R32, R32 ;  /* 0x000000202020722b */ /* 0x000fd00000000020 */
[----:B------:R-:W-:-:S08]  /*08d0*/  DFMA R30, R30, R32, R30 ;  /* 0x000000201e1e722b */ /* 0x000fd0000000001e */
[----:B------:R-:W-:-:S08]  /*08e0*/  DFMA R32, R30, -R2, 1 ;  /* 0x3ff000001e20742b */ /* 0x000fd00000000802 */
        /* <DEDUP_REMOVED lines=11> */
[----:B------:R-:W-:Y:S01]  /*09a0*/  LOP3.LUT R9, R29, 0x7ff00000, RZ, 0xc0, !PT ;  /* 0x7ff000001d097812 */ /* 0x000fe200078ec0ff */
[----:B------:R-:W-:-:S03]  /*09b0*/  IMAD.MOV.U32 R8, RZ, RZ, RZ ;  /* 0x000000ffff087224 */ /* 0x000fc600078e00ff */
[CC--:B------:R-:W-:Y:S02]  /*09c0*/  ISETP.GE.U32.AND P0, PT, R36.reuse, R9.reuse, PT ;  /* 0x000000092400720c */ /* 0x0c0fe40003f06070 */
[----:B------:R-:W-:Y:S02]  /*09d0*/  VIADDMNMX R36, R36, -R9, 0xb9600000, !PT ;  /* 0xb960000024247446 */ /* 0x000fe40007800909 */
[----:B------:R-:W-:Y:S02]  /*09e0*/  SEL R37, R37, 0x63400000, !P0 ;  /* 0x6340000025257807 */ /* 0x000fe40004000000 */
[----:B------:R-:W-:-:S05]  /*09f0*/  VIMNMX R36, PT, PT, R36, 0x46a00000, PT ;  /* 0x46a0000024247848 */ /* 0x000fca0003fe0100 */
[----:B------:R-:W-:-:S04]  /*0a00*/  IMAD.IADD R36, R36, 0x1, -R37 ;  /* 0x0000000124247824 */ /* 0x000fc800078e0a25 */
        /* <DEDUP_REMOVED lines=20> */
.L_x_59:
        /* <DEDUP_REMOVED lines=16> */
.L_x_62:
[----:B------:R-:W-:Y:S01]  /*0c50*/  LOP3.LUT R31, R29, 0x80000, RZ, 0xfc, !PT ;  /* 0x000800001d1f7812 */ /* 0x000fe200078efcff */
[----:B------:R-:W-:Y:S01]  /*0c60*/  IMAD.MOV.U32 R30, RZ, RZ, R28 ;  /* 0x000000ffff1e7224 */ /* 0x000fe200078e001c */
[----:B------:R-:W-:Y:S06]  /*0c70*/  BRA `(.L_x_60) ;  /* 0x0000000000087947 */ /* 0x000fec0003800000 */
.L_x_61:
[----:B------:R-:W-:Y:S01]  /*0c80*/  LOP3.LUT R31, R9, 0x80000, RZ, 0xfc, !PT ;  /* 0x00080000091f7812 */ /* 0x000fe200078efcff */
[----:B------:R-:W-:-:S07]  /*0c90*/  IMAD.MOV.U32 R30, RZ, RZ, R8 ;  /* 0x000000ffff1e7224 */ /* 0x000fce00078e0008 */
.L_x_60:
[----:B------:R-:W-:Y:S05]  /*0ca0*/  BSYNC.RECONVERGENT B2 ;  /* 0x0000000000027941 */ /* 0x000fea0003800200 */
.L_x_58:
[----:B------:R-:W-:Y:S02]  /*0cb0*/  IMAD.MOV.U32 R2, RZ, RZ, R26 ;  /* 0x000000ffff027224 */ /* 0x000fe400078e001a */
[----:B------:R-:W-:-:S04]  /*0cc0*/  IMAD.MOV.U32 R3, RZ, RZ, 0x0 ;  /* 0x00000000ff037424 */ /* 0x000fc800078e00ff */
[----:B------:R-:W-:Y:S05]  /*0cd0*/  RET.REL.NODEC R2 `(_Z15solvePossionFFTPK7double2PS_S2_PKdS4_S4_ii) ;  /* 0xfffffff002c87950 */ /* 0x000fea0003c3ffff */
.L_x_63:
        /* <DEDUP_REMOVED lines=10> */
.L_x_95:


//--------------------- .text._Z13moveParticlesdddPdS_iPKdS1_ii --------------------------
	.section	.text._Z13moveParticlesdddPdS_iPKdS1_ii,"ax",@progbits
	.align	128
        .global         _Z13moveParticlesdddPdS_iPKdS1_ii
        .type           _Z13moveParticlesdddPdS_iPKdS1_ii,@function
        .size           _Z13moveParticlesdddPdS_iPKdS1_ii,(.L_x_96 - _Z13moveParticlesdddPdS_iPKdS1_ii)
        .other          _Z13moveParticlesdddPdS_iPKdS1_ii,@"STO_CUDA_ENTRY STV_DEFAULT"
_Z13moveParticlesdddPdS_iPKdS1_ii:
.text._Z13moveParticlesdddPdS_iPKdS1_ii:
[----:B------:R-:W-:Y:S01]  /*0000*/  LDC R1, c[0x0][0x37c] ;  /* 0x0000df00ff017b82 */ /* 0x000fe20000000800 */
[----:B------:R-:W0:Y:S07]  /*0010*/  LDCU UR7, c[0x0][0x384] ;  /* 0x00007080ff0777ac */ /* 0x000e2e0008000800 */
[----:B------:R-:W1:Y:S01]  /*0020*/  LDC.64 R10, c[0x0][0x380] ;  /* 0x0000e000ff0a7b82 */ /* 0x000e620000000a00 */
[----:B------:R-:W-:Y:S01]  /*0030*/  IMAD.MOV.U32 R2, RZ, RZ, 0x1 ;  /* 0x00000001ff027424 */ /* 0x000fe200078e00ff */
[----:B------:R-:W2:Y:S01]  /*0040*/  S2R R0, SR_TID.X ;  /* 0x0000000000007919 */ /* 0x000ea20000002100 */
[----:B------:R-:W3:Y:S01]  /*0050*/  LDCU.64 UR4, c[0x0][0x390] ;  /* 0x00007200ff0477ac */ /* 0x000ee20008000a00 */
[----:B------:R-:W4:Y:S04]  /*0060*/  LDCU UR6, c[0x0][0x360] ;  /* 0x00006c00ff0677ac */ /* 0x000f280008000800 */
[----:B------:R-:W3:Y:S01]  /*0070*/  LDC.64 R8, c[0x0][0x388] ;  /* 0x0000e200ff087b82 */ /* 0x000ee20000000a00 */
[----:B------:R-:W1:Y:S01]  /*0080*/  LDCU.64 UR20, c[0x0][0x358] ;  /* 0x00006b00ff1477ac */ /* 0x000e620008000a00 */
[----:B0-----:R-:W1:Y:S02]  /*0090*/  MUFU.RCP64H R3, UR7 ;  /* 0x0000000700037d08 */ /* 0x001e640008001800 */
[----:B-1----:R-:W-:-:S08]  /*00a0*/  DFMA R4, R2, -R10, 1 ;  /* 0x3ff000000204742b */ /* 0x002fd0000000080a */
[----:B------:R-:W-:-:S08]  /*00b0*/  DFMA R4, R4, R4, R4 ;  /* 0x000000040404722b */ /* 0x000fd00000000004 */
[----:B------:R-:W-:Y:S02]  /*00c0*/  DFMA R2, R2, R4, R2 ;  /* 0x000000040202722b */ /* 0x000fe40000000002 */
[----:B---3--:R-:W-:Y:S01]  /*00d0*/  DMUL R4, R8, UR4 ;  /* 0x0000000408047c28 */ /* 0x008fe20008000000 */
[----:B------:R-:W2:Y:S05]  /*00e0*/  S2UR UR4, SR_CTAID.X ;  /* 0x00000000000479c3 */ /* 0x000eaa0000002500 */
[----:B------:R-:W-:-:S04]  /*00f0*/  DFMA R6, R2, -R10, 1 ;  /* 0x3ff000000206742b */ /* 0x000fc8000000080a */
[----:B------:R-:W-:-:S04]  /*0100*/  FSETP.GEU.AND P1, PT, |R5|, 6.5827683646048100446e-37, PT ;  /* 0x036000000500780b */ /* 0x000fc80003f2e200 */
[----:B------:R-:W-:-:S08]  /*0110*/  DFMA R2, R2, R6, R2 ;  /* 0x000000060202722b */ /* 0x000fd00000000002 */
[----:B------:R-:W-:-:S08]  /*0120*/  DMUL R6, R4, R2 ;  /* 0x0000000204067228 */ /* 0x000fd00000000000 */
[----:B------:R-:W-:Y:S01]  /*0130*/  DFMA R8, R6, -R10, R4 ;  /* 0x8000000a0608722b */ /* 0x000fe20000000004 */
[----:B------:R-:W2:Y:S07]  /*0140*/  LDC R11, c[0x0][0x360] ;  /* 0x0000d800ff0b7b82 */ /* 0x000eae0000000800 */
[----:B------:R-:W-:-:S10]  /*0150*/  DFMA R2, R2, R8, R6 ;  /* 0x000000080202722b */ /* 0x000fd40000000006 */
[----:B------:R-:W-:-:S05]  /*0160*/  FFMA R6, RZ, UR7, R3 ;  /* 0x00000007ff067c23 */ /* 0x000fca0008000003 */
[----:B------:R-:W-:Y:S01]  /*0170*/  FSETP.GT.AND P0, PT, |R6|, 1.469367938527859385e-39, PT ;  /* 0x001000000600780b */ /* 0x000fe20003f04200 */
[----:B--2---:R-:W-:-:S12]  /*0180*/  IMAD R0, R11, UR4, R0 ;  /* 0x000000040b007c24 */ /* 0x004fd8000f8e0200 */
[----:B----4-:R-:W-:Y:S05]  /*0190*/  @P0 BRA P1, `(.L_x_64) ;  /* 0x0000000000180947 */ /* 0x010fea0000800000 */
[----:B------:R-:W0:Y:S01]  /*01a0*/  LDC R8, c[0x0][0x380] ;  /* 0x0000e000ff087b82 */ /* 0x000e220000000800 */
[----:B------:R-:W-:Y:S01]  /*01b0*/  IMAD.MOV.U32 R7, RZ, RZ, R4 ;  /* 0x000000ffff077224 */ /* 0x000fe200078e0004 */
[----:B------:R-:W-:Y:S01]  /*01c0*/  MOV R6, 0x200 ;  /* 0x0000020000067802 */ /* 0x000fe20000000f00 */
[----:B------:R-:W-:-:S05]  /*01d0*/  IMAD.MOV.U32 R16, RZ, RZ, R5 ;  /* 0x000000ffff107224 */ /* 0x000fca00078e0005 */
[----:B------:R-:W1:Y:S02]  /*01e0*/  LDC R17, c[0x0][0x384] ;  /* 0x0000e100ff117b82 */ /* 0x000e640000000800 */
[----:B01----:R-:W-:Y:S05]  /*01f0*/  CALL.REL.NOINC `($__internal_3_$__cuda_sm20_div_rn_f64_full) ;  /* 0x0000002000547944 */ /* 0x003fea0003c00000 */
.L_x_64:
[----:B------:R-:W0:Y:S02]  /*0200*/  LDCU UR4, c[0x0][0x3a8] ;  /* 0x00007500ff0477ac */ /* 0x000e240008000800 */
[----:B0-----:R-:W-:-:S13]  /*0210*/  ISETP.GE.AND P0, PT, R0, UR4, PT ;  /* 0x0000000400007c0c */ /* 0x001fda000bf06270 */
[----:B------:R-:W-:Y:S05]  /*0220*/  @P0 EXIT ;  /* 0x000000000000094d */ /* 0x000fea0003800000 */
[----:B------:R-:W0:Y:S02]  /*0230*/  LDC.64 R4, c[0x0][0x3b8] ;  /* 0x0000ee00ff047b82 */ /* 0x000e240000000a00 */
[----:B0-----:R-:W2:Y:S04]  /*0240*/  LDG.E.64 R6, desc[UR20][R4.64+0x8] ;  /* 0x0000081404067981 */ /* 0x001ea8000c1e1b00 */
[----:B------:R-:W3:Y:S04]  /*0250*/  LDG.E.64 R8, desc[UR20][R4.64+0x10] ;  /* 0x0000101404087981 */ /* 0x000ee8000c1e1b00 */
[----:B------:R-:W4:Y:S01]  /*0260*/  LDG.E.64 R10, desc[UR20][R4.64] ;  /* 0x00000014040a7981 */ /* 0x000f22000c1e1b00 */
[----:B------:R-:W-:-:S10]  /*0270*/  DMUL R2, R2, 0.5 ;  /* 0x3fe0000002027828 */ /* 0x000fd40000000000 */
[----:B------:R-:W-:Y:S02]  /*0280*/  R2UR UR22, R2 ;  /* 0x00000000021672ca */ /* 0x000fe400000e0000 */
[----:B------:R-:W-:-:S13]  /*0290*/  R2UR UR23, R3 ;  /* 0x00000000031772ca */ /* 0x000fda00000e0000 */
[----:B--2---:R-:W-:Y:S02]  /*02a0*/  DMUL R6, R6, UR22 ;  /* 0x0000001606067c28 */ /* 0x004fe40008000000 */
[----:B---3--:R-:W-:Y:S02]  /*02b0*/  DMUL R8, R8, UR22 ;  /* 0x0000001608087c28 */ /* 0x008fe40008000000 */
[----:B----4-:R-:W-:-:S06]  /*02c0*/  DMUL R10, R10, UR22 ;  /* 0x000000160a0a7c28 */ /* 0x010fcc0008000000 */
[----:B------:R-:W-:Y:S02]  /*02d0*/  R2UR UR24, R6 ;  /* 0x00000000061872ca */ /* 0x000fe400000e0000 */
[----:B------:R-:W-:Y:S02]  /*02e0*/  R2UR UR25, R7 ;  /* 0x00000000071972ca */ /* 0x000fe400000e0000 */
[----:B------:R-:W-:Y:S02]  /*02f0*/  R2UR UR26, R8 ;  /* 0x00000000081a72ca */ /* 0x000fe400000e0000 */
[----:B------:R-:W-:Y:S01]  /*0300*/  R2UR UR27, R9 ;  /* 0x00000000091b72ca */ /* 0x000fe200000e0000 */
[----:B------:R-:W-:-:S06]  /*0310*/  DFMA R2, R10, R10, 1 ;  /* 0x3ff000000a02742b */ /* 0x000fcc000000000a */
[----:B------:R-:W-:Y:S02]  /*0320*/  IMAD.U32 R6, RZ, RZ, UR24 ;  /* 0x00000018ff067e24 */ /* 0x000fe4000f8e00ff */
[----:B------:R-:W-:Y:S02]  /*0330*/  IMAD.U32 R7, RZ, RZ, UR25 ;  /* 0x00000019ff077e24 */ /* 0x000fe4000f8e00ff */
[----:B------:R-:W-:Y:S02]  /*0340*/  IMAD.U32 R8, RZ, RZ, UR26 ;  /* 0x0000001aff087e24 */ /* 0x000fe4000f8e00ff */
[----:B------:R-:W-:Y:S02]  /*0350*/  IMAD.U32 R9, RZ, RZ, UR27 ;  /* 0x0000001bff097e24 */ /* 0x000fe4000f8e00ff */
[----:B------:R-:W-:-:S08]  /*0360*/  DFMA R2, R6, UR24, R2 ;  /* 0x0000001806027c2b */ /* 0x000fd00008000002 */
[----:B------:R-:W-:Y:S01]  /*0370*/  DFMA R8, R8, UR26, R2 ;  /* 0x0000001a08087c2b */ /* 0x000fe20008000002 */
[----:B------:R-:W-:-:S05]  /*0380*/  IMAD.MOV.U32 R2, RZ, RZ, 0x1 ;  /* 0x00000001ff027424 */ /* 0x000fca00078e00ff */
[----:B------:R-:W0:Y:S02]  /*0390*/  MUFU.RCP64H R3, R9 ;  /* 0x0000000900037308 */ /* 0x000e240000001800 */
[----:B0-----:R-:W-:-:S08]  /*03a0*/  DFMA R4, -R8, R2, 1 ;  /* 0x3ff000000804742b */ /* 0x001fd00000000102 */
[----:B------:R-:W-:-:S08]  /*03b0*/  DFMA R4, R4, R4, R4 ;  /* 0x000000040404722b */ /* 0x000fd00000000004 */
[----:B------:R-:W-:-:S08]  /*03c0*/  DFMA R4, R2, R4, R2 ;  /* 0x000000040204722b */ /* 0x000fd00000000002 */
[----:B------:R-:W-:-:S08]  /*03d0*/  DFMA R2, -R8, R4, 1 ;  /* 0x3ff000000802742b */ /* 0x000fd00000000104 */
[----:B------:R-:W-:-:S08]  /*03e0*/  DFMA R2, R4, R2, R4 ;  /* 0x000000020402722b */ /* 0x000fd00000000004 */
[----:B------:R-:W-:-:S08]  /*03f0*/  DMUL R4, R2, 2 ;  /* 0x4000000002047828 */ /* 0x000fd00000000000 */
[----:B------:R-:W-:-:S08]  /*0400*/  DFMA R6, -R8, R4, 2 ;  /* 0x400000000806742b */ /* 0x000fd00000000104 */
[----:B------:R-:W-:-:S10]  /*0410*/  DFMA R2, R2, R6, R4 ;  /* 0x000000060202722b */ /* 0x000fd40000000004 */
[----:B------:R-:W-:-:S05]  /*0420*/  FFMA R4, RZ, R9, R3 ;  /* 0x00000009ff047223 */ /* 0x000fca0000000003 */
[----:B------:R-:W-:-:S13]  /*0430*/  FSETP.GT.AND P0, PT, |R4|, 1.469367938527859385e-39, PT ;  /* 0x001000000400780b */ /* 0x000fda0003f04200 */
[----:B------:R-:W-:Y:S05]  /*0440*/  @P0 BRA `(.L_x_65) ;  /* 0x0000000000140947 */ /* 0x000fea0003800000 */
[----:B------:R-:W-:Y:S01]  /*0450*/  IMAD.MOV.U32 R17, RZ, RZ, R9 ;  /* 0x000000ffff117224 */ /* 0x000fe200078e0009 */
[----:B------:R-:W-:Y:S01]  /*0460*/  MOV R6, 0x4a0 ;  /* 0x000004a000067802 */ /* 0x000fe20000000f00 */
[----:B------:R-:W-:Y:S02]  /*0470*/  IMAD.MOV.U32 R7, RZ, RZ, RZ ;  /* 0x000000ffff077224 */ /* 0x000fe400078e00ff */
[----:B------:R-:W-:-:S07]  /*0480*/  IMAD.MOV.U32 R16, RZ, RZ, 0x40000000 ;  /* 0x40000000ff107424 */ /* 0x000fce00078e00ff */
[----:B------:R-:W-:Y:S05]  /*0490*/  CALL.REL.NOINC `($__internal_3_$__cuda_sm20_div_rn_f64_full) ;  /* 0x0000001c00ac7944 */ /* 0x000fea0003c00000 */
.L_x_65:
[----:B------:R-:W0:Y:S02]  /*04a0*/  LDCU.64 UR4, c[0x0][0x3c0] ;  /* 0x00007800ff0477ac */ /* 0x000e240008000a00 */
[----:B0-----:R-:W0:Y:S01]  /*04b0*/  I2F.F64 R4, UR4 ;  /* 0x0000000400047d12 */ /* 0x001e220008201c00 */
[----:B------:R-:W1:Y:S07]  /*04c0*/  LDCU UR4, c[0x0][0x370] ;  /* 0x00006e00ff0477ac */ /* 0x000e6e0008000800 */
[----:B------:R-:W2:Y:S01]  /*04d0*/  I2F.F64 R6, UR5 ;  /* 0x0000000500067d12 */ /* 0x000ea20008201c00 */
[----:B0-----:R-:W-:-:S02]  /*04e0*/  R2UR UR9, R5 ;  /* 0x00000000050972ca */ /* 0x001fc400000e0000 */
[----:B------:R-:W-:Y:S01]  /*04f0*/  R2UR UR8, R4 ;  /* 0x00000000040872ca */ /* 0x000fe200000e0000 */
[----:B-1----:R-:W-:Y:S01]  /*0500*/  UIMAD UR6, UR6, UR4, URZ ;  /* 0x00000004060672a4 */ /* 0x002fe2000f8e02ff */
[----:B--2---:R-:W-:Y:S02]  /*0510*/  R2UR UR15, R7 ;  /* 0x00000000070f72ca */ /* 0x004fe400000e0000 */
[----:B------:R-:W-:-:S07]  /*0520*/  R2UR UR14, R6 ;  /* 0x00000000060e72ca */ /* 0x000fce00000e0000 */
[----:B------:R-:W-:Y:S02]  /*0530*/  ULOP3.LUT UR5, UR9, 0x7fffffff, URZ, 0xc0, !UPT ;  /* 0x7fffffff09057892 */ /* 0x000fe4000f8ec0ff */
[----:B------:R-:W-:Y:S02]  /*0540*/  IMAD.U32 R5, RZ, RZ, UR9 ;  /* 0x00000009ff057e24 */ /* 0x000fe4000f8e00ff */
[----:B------:R-:W-:Y:S01]  /*0550*/  IMAD.U32 R4, RZ, RZ, UR8 ;  /* 0x00000008ff047e24 */ /* 0x000fe2000f8e00ff */
[----:B------:R-:W-:Y:S02]  /*0560*/  UISETP.GE.U32.AND UP0, UPT, UR5, 0x100000, UPT ;  /* 0x001000000500788c */ /* 0x000fe4000bf06070 */
[----:B------:R-:W-:Y:S01]  /*0570*/  IMAD.U32 R5, RZ, RZ, UR5 ;  /* 0x00000005ff057e24 */ /* 0x000fe2000f8e00ff */
[----:B------:R-:W-:Y:S01]  /*0580*/  USHF.R.U32.HI UR10, URZ, 0x14, UR5 ;  /* 0x00000014ff0a7899 */ /* 0x000fe20008011605 */
[----:B------:R-:W-:Y:S01]  /*0590*/  IMAD.U32 R7, RZ, RZ, UR15 ;  /* 0x0000000fff077e24 */ /* 0x000fe2000f8e00ff */
[----:B------:R-:W-:Y:S01]  /*05a0*/  ULOP3.LUT UR7, UR15, 0x7fffffff, URZ, 0xc0, !UPT ;  /* 0x7fffffff0f077892 */ /* 0x000fe2000f8ec0ff */
[----:B------:R-:W-:Y:S01]  /*05b0*/  IMAD.U32 R6, RZ, RZ, UR14 ;  /* 0x0000000eff067e24 */ /* 0x000fe2000f8e00ff */
[----:B------:R-:W-:Y:S01]  /*05c0*/  PLOP3.LUT P0, PT, PT, PT, UP0, 0x80, 0x8 ;  /* 0x000000000008781c */ /* 0x000fe20003f0f008 */
[----:B------:R-:W-:Y:S01]  /*05d0*/  DMUL R4, R4, 1.80143985094819840000e+16 ;  /* 0x4350000004047828 */ /* 0x000fe20000000000 */
[----:B------:R-:W-:-:S02]  /*05e0*/  UISETP.GE.U32.AND UP1, UPT, UR7, 0x100000, UPT ;  /* 0x001000000700788c */ /* 0x000fc4000bf26070 */
[----:B------:R-:W-:Y:S01]  /*05f0*/  IMAD.U32 R7, RZ, RZ, UR7 ;  /* 0x00000007ff077e24 */ /* 0x000fe2000f8e00ff */
[----:B------:R-:W-:-:S03]  /*0600*/  USHF.R.U32.HI UR11, URZ, 0x14, UR7 ;  /* 0x00000014ff0b7899 */ /* 0x000fc60008011607 */
[----:B------:R-:W-:Y:S02]  /*0610*/  PLOP3.LUT P1, PT, PT, PT, UP1, 0x80, 0x8 ;  /* 0x000000000008781c */ /* 0x000fe40003f2f018 */
[----:B------:R-:W-:Y:S01]  /*0620*/  DMUL R6, R6, 1.80143985094819840000e+16 ;  /* 0x4350000006067828 */ /* 0x000fe20000000000 */
[----:B------:R-:W-:Y:S02]  /*0630*/  R2UR UR13, R5 ;  /* 0x00000000050d72ca */ /* 0x000fe400000e0000 */
[----:B------:R-:W-:-:S07]  /*0640*/  R2UR UR12, R4 ;  /* 0x00000000040c72ca */ /* 0x000fce00000e0000 */
[----:B------:R-:W-:Y:S02]  /*0650*/  R2UR UR17, R7 ;  /* 0x00000000071172ca */ /* 0x000fe400000e0000 */
[----:B------:R-:W-:Y:S02]  /*0660*/  R2UR UR16, R6 ;  /* 0x00000000061072ca */ /* 0x000fe400000e0000 */
[----:B------:R-:W-:Y:S01]  /*0670*/  IMAD.U32 R5, RZ, RZ, UR13 ;  /* 0x0000000dff057e24 */ /* 0x000fe2000f8e00ff */
[----:B------:R-:W-:Y:S01]  /*0680*/  ULEA.HI UR4, UR13, UR10, URZ, 0xc ;  /* 0x0000000a0d047291 */ /* 0x000fe2000f8f60ff */
[----:B------:R-:W-:-:S03]  /*0690*/  IMAD.U32 R4, RZ, RZ, UR12 ;  /* 0x0000000cff047e24 */ /* 0x000fc6000f8e00ff */
[----:B------:R-:W-:Y:S01]  /*06a0*/  FSEL R8, R5, UR5, !P0 ;  /* 0x0000000505087c08 */ /* 0x000fe2000c000000 */
[----:B------:R-:W-:Y:S01]  /*06b0*/  @!UP0 UIADD3 UR10, UPT, UPT, UR4, -0x36, URZ ;  /* 0xffffffca040a8890 */ /* 0x000fe2000fffe0ff */
[----:B------:R-:W-:Y:S02]  /*06c0*/  FSEL R4, R4, UR8, !P0 ;  /* 0x0000000804047c08 */ /* 0x000fe4000c000000 */
[----:B------:R-:W-:Y:S01]  /*06d0*/  IMAD.U32 R7, RZ, RZ, UR17 ;  /* 0x00000011ff077e24 */ /* 0x000fe2000f8e00ff */
[----:B------:R-:W-:Y:S01]  /*06e0*/  LOP3.LUT R8, R8, 0xfffff, RZ, 0xc0, !PT ;  /* 0x000fffff08087812 */ /* 0x000fe200078ec0ff */
[----:B------:R-:W-:Y:S01]  /*06f0*/  IMAD.U32 R6, RZ, RZ, UR16 ;  /* 0x00000010ff067e24 */ /* 0x000fe2000f8e00ff */
[----:B------:R-:W-:Y:S02]  /*0700*/  ULEA.HI UR18, UR17, UR11, URZ, 0xc ;  /* 0x0000000b11127291 */ /* 0x000fe4000f8f60ff */
[----:B------:R-:W-:Y:S02]  /*0710*/  FSEL R7, R7, UR7, !P1 ;  /* 0x0000000707077c08 */ /* 0x000fe4000c800000 */
[----:B------:R-:W-:Y:S01]  /*0720*/  FSEL R5, R6, UR14, !P1 ;  /* 0x0000000e06057c08 */ /* 0x000fe2000c800000 */
[----:B------:R-:W-:Y:S01]  /*0730*/  @!UP1 UIADD3 UR11, UPT, UPT, UR18, -0x36, URZ ;  /* 0xffffffca120b9890 */ /* 0x000fe2000fffe0ff */
[----:B------:R-:W-:-:S02]  /*0740*/  LOP3.LUT R7, R7, 0xfffff, RZ, 0xc0, !PT ;  /* 0x000fffff07077812 */ /* 0x000fc400078ec0ff */
[----:B------:R-:W-:Y:S02]  /*0750*/  LOP3.LUT R6, R8, 0x100000, RZ, 0xfc, !PT ;  /* 0x0010000008067812 */ /* 0x000fe400078efcff */
[----:B------:R-:W-:-:S07]  /*0760*/  LOP3.LUT R7, R7, 0x100000, RZ, 0xfc, !PT ;  /* 0x0010000007077812 */ /* 0x000fce00078efcff */
.L_x_84:
[----:B0-----:R-:W0:Y:S01]  /*0770*/  LDC.64 R12, c[0x0][0x398] ;  /* 0x0000e600ff0c7b82 */ /* 0x001e220000000a00 */
[----:B------:R-:W-:Y:S01]  /*0780*/  IMAD.SHL.U32 R9, R0, 0x2, RZ ;  /* 0x0000000200097824 */ /* 0x000fe200078e00ff */
[----:B------:R-:W1:Y:S01]  /*0790*/  LDCU UR13, c[0x0][0x3c0] ;  /* 0x00007800ff0d77ac */ /* 0x000e620008000800 */
[----:B------:R-:W2:Y:S02]  /*07a0*/  LDCU UR16, c[0x0][0x3c4] ;  /* 0x00007880ff1077ac */ /* 0x000ea40008000800 */
[----:B0-----:R-:W-:-:S05]  /*07b0*/  IMAD.WIDE R12, R9, 0x8, R12 ;  /* 0x00000008090c7825 */ /* 0x001fca00078e020c */
[----:B------:R-:W3:Y:S04]  /*07c0*/  LDG.E.64 R20, desc[UR20][R12.64] ;  /* 0x000000140c147981 */ /* 0x000ee8000c1e1b00 */
[----:B------:R-:W4:Y:S01]  /*07d0*/  LDG.E.64 R24, desc[UR20][R12.64+0x8] ;  /* 0x000008140c187981 */ /* 0x000f22000c1e1b00 */
[----:B-1----:R-:W-:-:S04]  /*07e0*/  IABS R8, UR13 ;  /* 0x0000000d00087c13 */ /* 0x002fc80008000000 */
[----:B------:R-:W-:Y:S02]  /*07f0*/  R2UR UR12, R8 ;  /* 0x00000000080c72ca */ /* 0x000fe400000e0000 */
[----:B--2---:R-:W-:-:S11]  /*0800*/  IABS R27, UR16 ;  /* 0x00000010001b7c13 */ /* 0x004fd60008000000 */
[----:B------:R-:W0:Y:S08]  /*0810*/  I2F.RP R16, UR12 ;  /* 0x0000000c00107d06 */ /* 0x000e300008209400 */
[----:B------:R-:W1:Y:S08]  /*0820*/  I2F.RP R18, R27 ;  /* 0x0000001b00127306 */ /* 0x000e700000209400 */
[----:B0-----:R-:W0:Y:S08]  /*0830*/  MUFU.RCP R16, R16 ;  /* 0x0000001000107308 */ /* 0x001e300000001000 */
[----:B-1----:R-:W1:Y:S01]  /*0840*/  MUFU.RCP R18, R18 ;  /* 0x0000001200127308 */ /* 0x002e620000001000 */
[----:B0-----:R-:W-:-:S07]  /*0850*/  VIADD R17, R16, 0xffffffe ;  /* 0x0ffffffe10117836 */ /* 0x001fce0000000000 */
[----:B------:R-:W0:Y:S01]  /*0860*/  F2I.FTZ.U32.TRUNC.NTZ R17, R17 ;  /* 0x0000001100117305 */ /* 0x000e22000021f000 */
[----:B-1----:R-:W-:-:S07]  /*0870*/  VIADD R14, R18, 0xffffffe ;  /* 0x0ffffffe120e7836 */ /* 0x002fce0000000000 */
[----:B------:R1:W2:Y:S01]  /*0880*/  F2I.FTZ.U32.TRUNC.NTZ R15, R14 ;  /* 0x0000000e000f7305 */ /* 0x0002a2000021f000 */
[----:B0-----:R-:W-:Y:S01]  /*0890*/  R2UR UR5, R17 ;  /* 0x00000000110572ca */ /* 0x001fe200000e0000 */
[----:B-1----:R-:W-:Y:S02]  /*08a0*/  IMAD.MOV.U32 R14, RZ, RZ, RZ ;  /* 0x000000ffff0e7224 */ /* 0x002fe400078e00ff */
[----:B--2---:R-:W-:-:S10]  /*08b0*/  IMAD.MOV R16, RZ, RZ, -R15 ;  /* 0x000000ffff107224 */ /* 0x004fd400078e0a0f */
[----:B------:R-:W-:Y:S01]  /*08c0*/  UIADD3 UR7, UPT, UPT, URZ, -UR5, URZ ;  /* 0x80000005ff077290 */ /* 0x000fe2000fffe0ff */
[----:B------:R-:W-:Y:S01]  /*08d0*/  IMAD R17, R16, R27, RZ ;  /* 0x0000001b10117224 */ /* 0x000fe200078e02ff */
[----:B------:R-:W-:Y:S02]  /*08e0*/  UMOV UR4, URZ ;  /* 0x000000ff00047c82 */ /* 0x000fe40008000000 */
[----:B------:R-:W-:Y:S01]  /*08f0*/  UIMAD UR7, UR7, UR12, URZ ;  /* 0x0000000c070772a4 */ /* 0x000fe2000f8e02ff */
[----:B------:R-:W-:-:S03]  /*0900*/  IMAD.HI.U32 R14, R15, R17, R14 ;  /* 0x000000110f0e7227 */ /* 0x000fc600078e000e */
[----:B------:R-:W-:Y:S01]  /*0910*/  UIMAD.WIDE.U32 UR4, UR5, UR7, UR4 ;  /* 0x00000007050472a5 */ /* 0x000fe2000f8e0004 */
[----:B------:R-:W-:Y:S02]  /*0920*/  LOP3.LUT R28, RZ, UR16, RZ, 0x33, !PT ;  /* 0x00000010ff1c7c12 */ /* 0x000fe4000f8e33ff */
[----:B------:R-:W-:Y:S01]  /*0930*/  LOP3.LUT R34, RZ, UR13, RZ, 0x33, !PT ;  /* 0x0000000dff227c12 */ /* 0x000fe2000f8e33ff */
[----:B---3--:R-:W-:Y:S02]  /*0940*/  DADD R32, R20, 0.5 ;  /* 0x3fe0000014207429 */ /* 0x008fe40000000000 */
[----:B----4-:R-:W-:-:S06]  /*0950*/  DADD R8, R24, 0.5 ;  /* 0x3fe0000018087429 */ /* 0x010fcc0000000000 */
[----:B------:R-:W0:Y:S08]  /*0960*/  F2I.F64.TRUNC R35, R8 ;  /* 0x0000000800237311 */ /* 0x000e30000030d100 */
[----:B------:R-:W1:Y:S01]  /*0970*/  F2I.F64.TRUNC R32, R32 ;  /* 0x0000002000207311 */ /* 0x000e62000030d100 */
[----:B0-----:R-:W-:Y:S02]  /*0980*/  VIADD R8, R35, 0xffffffff ;  /* 0xffffffff23087836 */ /* 0x001fe40000000000 */
[----:B-1----:R-:W-:-:S03]  /*0990*/  VIADD R9, R32, 0xffffffff ;  /* 0xffffffff20097836 */ /* 0x002fc60000000000 */
[----:B------:R-:W-:Y:S02]  /*09a0*/  IABS R19, R8 ;  /* 0x0000000800137213 */ /* 0x000fe40000000000 */
[----:B------:R-:W-:-:S03]  /*09b0*/  IABS R18, R9 ;  /* 0x0000000900127213 */ /* 0x000fc60000000000 */
[----:B------:R-:W-:-:S04]  /*09c0*/  IMAD.HI.U32 R16, R14, R19, RZ ;  /* 0x000000130e107227 */ /* 0x000fc800078e00ff */
[----:B------:R-:W-:Y:S01]  /*09d0*/  IMAD.HI.U32 R15, R18, UR5, RZ ;  /* 0x00000005120f7c27 */ /* 0x000fe2000f8e00ff */
[----:B------:R-:W-:-:S03]  /*09e0*/  IABS R22, R35 ;  /* 0x0000002300167213 */ /* 0x000fc60000000000 */
[----:B------:R-:W-:Y:S02]  /*09f0*/  IMAD.MOV R16, RZ, RZ, -R16 ;  /* 0x000000ffff107224 */ /* 0x000fe400078e0a10 */
[----:B------:R-:W-:Y:S02]  /*0a00*/  IMAD.MOV R15, RZ, RZ, -R15 ;  /* 0x000000ffff0f7224 */ /* 0x000fe400078e0a0f */
[----:B------:R-:W-:Y:S02]  /*0a10*/  IMAD R16, R27, R16, R19 ;  /* 0x000000101b107224 */ /* 0x000fe400078e0213 */
[----:B------:R-:W-:Y:S02]  /*0a20*/  IMAD R15, R15, UR12, R18 ;  /* 0x0000000c0f0f7c24 */ /* 0x000fe4000f8e0212 */
[----:B------:R-:W-:Y:S01]  /*0a30*/  IMAD.HI.U32 R17, R14, R22, RZ ;  /* 0x000000160e117227 */ /* 0x000fe200078e00ff */
[----:B------:R-:W-:Y:S01]  /*0a40*/  ISETP.GT.U32.AND P1, PT, R27, R16, PT ;  /* 0x000000101b00720c */ /* 0x000fe20003f24070 */
[----:B------:R-:W0:Y:S01]  /*0a50*/  LDC.64 R18, c[0x0][0x3b0] ;  /* 0x0000ec00ff127b82 */ /* 0x000e220000000a00 */
[----:B------:R-:W-:Y:S01]  /*0a60*/  ISETP.LT.U32.AND P0, PT, R15, UR12, PT ;  /* 0x0000000c0f007c0c */ /* 0x000fe2000bf01070 */
[----:B------:R-:W-:-:S04]  /*0a70*/  IMAD.MOV R17, RZ, RZ, -R17 ;  /* 0x000000ffff117224 */ /* 0x000fc800078e0a11 */
[----:B------:R-:W-:-:S05]  /*0a80*/  IMAD R22, R27, R17, R22 ;  /* 0x000000111b167224 */ /* 0x000fca00078e0216 */
[----:B------:R-:W-:Y:S01]  /*0a90*/  ISETP.GT.U32.AND P2, PT, R27, R22, PT ;  /* 0x000000161b00720c */ /* 0x000fe20003f44070 */
[----:B------:R-:W-:Y:S02]  /*0aa0*/  @!P1 IMAD.IADD R16, R16, 0x1, -R27 ;  /* 0x0000000110109824 */ /* 0x000fe400078e0a1b */
[----:B------:R-:W-:-:S03]  /*0ab0*/  @!P0 VIADD R15, R15, -UR12 ;  /* 0x8000000c0f0f8c36 */ /* 0x000fc60008000000 */
[----:B------:R-:W-:Y:S02]  /*0ac0*/  ISETP.GT.U32.AND P5, PT, R27, R16, PT ;  /* 0x000000101b00720c */ /* 0x000fe40003fa4070 */
[----:B------:R-:W-:Y:S02]  /*0ad0*/  ISETP.LT.U32.AND P4, PT, R15, UR12, PT ;  /* 0x0000000c0f007c0c */ /* 0x000fe4000bf81070 */
[----:B------:R-:W-:-:S03]  /*0ae0*/  ISETP.GE.AND P1, PT, R8, RZ, PT ;  /* 0x000000ff0800720c */ /* 0x000fc60003f26270 */
[----:B------:R-:W-:Y:S01]  /*0af0*/  @!P2 IMAD.IADD R22, R22, 0x1, -R27 ;  /* 0x000000011616a824 */ /* 0x000fe200078e0a1b */
[----:B------:R-:W-:-:S04]  /*0b00*/  ISETP.GE.AND P2, PT, R9, RZ, PT ;  /* 0x000000ff0900720c */ /* 0x000fc80003f46270 */
[----:B------:R-:W-:Y:S01]  /*0b10*/  ISETP.GT.U32.AND P3, PT, R27, R22, PT ;  /* 0x000000161b00720c */ /* 0x000fe20003f64070 */
[----:B------:R-:W-:Y:S02]  /*0b20*/  @!P5 IMAD.IADD R16, R16, 0x1, -R27 ;  /* 0x000000011010d824 */ /* 0x000fe400078e0a1b */
[----:B------:R-:W-:Y:S01]  /*0b30*/  @!P4 VIADD R15, R15, -UR12 ;  /* 0x8000000c0f0fcc36 */ /* 0x000fe20008000000 */
[----:B------:R-:W-:Y:S01]  /*0b40*/  ISETP.GE.AND P4, PT, R35, RZ, PT ;  /* 0x000000ff2300720c */ /* 0x000fe20003f86270 */
[----:B------:R-:W-:Y:S01]  /*0b50*/  @!P1 IMAD.MOV R16, RZ, RZ, -R16 ;  /* 0x000000ffff109224 */ /* 0x000fe200078e0a10 */
[----:B------:R-:W-:Y:S02]  /*0b60*/  ISETP.NE.AND P0, PT, RZ, UR16, PT ;  /* 0x00000010ff007c0c */ /* 0x000fe4000bf05270 */
[----:B------:R-:W-:Y:S01]  /*0b70*/  ISETP.NE.AND P5, PT, RZ, UR13, PT ;  /* 0x0000000dff007c0c */ /* 0x000fe2000bfa5270 */
[----:B------:R-:W-:Y:S01]  /*0b80*/  @!P2 IMAD.MOV R15, RZ, RZ, -R15 ;  /* 0x000000ffff0fa224 */ /* 0x000fe200078e0a0f */
[----:B------:R-:W-:-:S03]  /*0b90*/  SEL R16, R28, R16, !P0 ;  /* 0x000000101c107207 */ /* 0x000fc60004000000 */
[----:B------:R-:W-:Y:S01]  /*0ba0*/  @!P3 IMAD.IADD R22, R22, 0x1, -R27 ;  /* 0x000000011616b824 */ /* 0x000fe200078e0a1b */
[----:B------:R-:W-:Y:S02]  /*0bb0*/  SEL R8, R34, R15, !P5 ;  /* 0x0000000f22087207 */ /* 0x000fe40006800000 */
[----:B------:R-:W-:Y:S01]  /*0bc0*/  SHF.R.S32.HI R15, RZ, 0x1f, R16 ;  /* 0x0000001fff0f7819 */ /* 0x000fe20000011410 */
[----:B------:R-:W-:Y:S01]  /*0bd0*/  @!P4 IMAD.MOV R22, RZ, RZ, -R22 ;  /* 0x000000ffff16c224 */ /* 0x000fe200078e0a16 */
[----:B------:R-:W-:Y:S02]  /*0be0*/  SHF.R.S32.HI R9, RZ, 0x1f, R8 ;  /* 0x0000001fff097819 */ /* 0x000fe40000011408 */
[----:B------:R-:W-:Y:S02]  /*0bf0*/  LOP3.LUT R17, R15, UR16, RZ, 0xc0, !PT ;  /* 0x000000100f117c12 */ /* 0x000fe4000f8ec0ff */
[----:B------:R-:W-:Y:S02]  /*0c00*/  SEL R22, R28, R22, !P0 ;  /* 0x000000161c167207 */ /* 0x000fe40004000000 */
[----:B------:R-:W-:Y:S01]  /*0c10*/  LOP3.LUT R15, R9, UR13, RZ, 0xc0, !PT ;  /* 0x0000000d090f7c12 */ /* 0x000fe2000f8ec0ff */
[----:B------:R-:W-:Y:S01]  /*0c20*/  IMAD.IADD R9, R16, 0x1, R17 ;  /* 0x0000000110097824 */ /* 0x000fe200078e0211 */
[----:B------:R-:W-:-:S03]  /*0c30*/  SHF.R.S32.HI R16, RZ, 0x1f, R22 ;  /* 0x0000001fff107819 */ /* 0x000fc60000011416 */
[----:B------:R-:W-:Y:S01]  /*0c40*/  IMAD.IADD R8, R8, 0x1, R15 ;  /* 0x0000000108087824 */ /* 0x000fe200078e020f */
[----:B------:R-:W-:-:S03]  /*0c50*/  LOP3.LUT R33, R16, UR16, RZ, 0xc0, !PT ;  /* 0x0000001010217c12 */ /* 0x000fc6000f8ec0ff */
[----:B------:R-:W-:Y:S02]  /*0c60*/  IMAD R23, R8, UR16, R9 ;  /* 0x0000001008177c24 */ /* 0x000fe4000f8e0209 */
[----:B------:R-:W-:Y:S02]  /*0c70*/  IMAD.IADD R33, R22, 0x1, R33 ;  /* 0x0000000116217824 */ /* 0x000fe400078e0221 */
[----:B0-----:R-:W-:-:S04]  /*0c80*/  IMAD.WIDE R22, R23, 0x8, R18 ;  /* 0x0000000817167825 */ /* 0x001fc800078e0212 */
[----:B------:R-:W-:Y:S02]  /*0c90*/  IMAD R17, R8, UR16, R33 ;  /* 0x0000001008117c24 */ /* 0x000fe4000f8e0221 */
[----:B------:R-:W2:Y:S02]  /*0ca0*/  LDG.E.64 R22, desc[UR20][R22.64] ;  /* 0x0000001416167981 */ /* 0x000ea4000c1e1b00 */
[----:B------:R-:W-:-:S06]  /*0cb0*/  IMAD.WIDE R16, R17, 0x8, R18 ;  /* 0x0000000811107825 */ /* 0x000fcc00078e0212 */
[----:B------:R-:W3:Y:S01]  /*0cc0*/  LDG.E.64 R16, desc[UR20][R16.64] ;  /* 0x0000001410107981 */ /* 0x000ee2000c1e1b00 */
[----:B------:R-:W-:-:S05]  /*0cd0*/  VIADD R29, R35, 0x1 ;  /* 0x00000001231d7836 */ /* 0x000fca0000000000 */
[----:B------:R-:W-:-:S05]  /*0ce0*/  IABS R26, R29 ;  /* 0x0000001d001a7213 */ /* 0x000fca0000000000 */
[----:B------:R-:W-:-:S04]  /*0cf0*/  IMAD.HI.U32 R14, R14, R26, RZ ;  /* 0x0000001a0e0e7227 */ /* 0x000fc800078e00ff */
[----:B------:R-:W-:-:S04]  /*0d00*/  IMAD.MOV R14, RZ, RZ, -R14 ;  /* 0x000000ffff0e7224 */ /* 0x000fc800078e0a0e */
[C---:B------:R-:W-:Y:S02]  /*0d10*/  IMAD R26, R27.reuse, R14, R26 ;  /* 0x0000000e1b1a7224 */ /* 0x040fe400078e021a */
[----:B------:R-:W0:Y:S03]  /*0d20*/  I2F.F64 R14, R32 ;  /* 0x00000020000e7312 */ /* 0x000e260000201c00 */
[----:B------:R-:W-:Y:S01]  /*0d30*/  ISETP.GT.U32.AND P1, PT, R27, R26, PT ;  /* 0x0000001a1b00720c */ /* 0x000fe20003f24070 */
[----:B0-----:R-:W-:-:S12]  /*0d40*/  DADD R14, R20, -R14 ;  /* 0x00000000140e7229 */ /* 0x001fd8000000080e */
[----:B------:R-:W-:Y:S01]  /*0d50*/  @!P1 IMAD.IADD R26, R26, 0x1, -R27 ;  /* 0x000000011a1a9824 */ /* 0x000fe200078e0a1b */
[----:B------:R-:W0:Y:S04]  /*0d60*/  I2F.F64 R20, R35 ;  /* 0x0000002300147312 */ /* 0x000e280000201c00 */
[----:B------:R-:W-:Y:S02]  /*0d70*/  ISETP.GT.U32.AND P1, PT, R27, R26, PT ;  /* 0x0000001a1b00720c */ /* 0x000fe40003f24070 */
[----:B------:R-:W-:Y:S01]  /*0d80*/  ISETP.GE.AND P2, PT, R29, RZ, PT ;  /* 0x000000ff1d00720c */ /* 0x000fe20003f46270 */
[----:B0-----:R-:W-:Y:S02]  /*0d90*/  DADD R20, R24, -R20 ;  /* 0x0000000018147229 */ /* 0x001fe40000000814 */
[----:B------:R-:W-:-:S08]  /*0da0*/  DADD R24, -R14, 0.5 ;  /* 0x3fe000000e187429 */ /* 0x000fd00000000100 */
[----:B------:R-:W-:-:S04]  /*0db0*/  @!P1 IMAD.IADD R26, R26, 0x1, -R27 ;  /* 0x000000011a1a9824 */ /* 0x000fc800078e0a1b */
[----:B------:R-:W-:Y:S01]  /*0dc0*/  IMAD.MOV.U32 R29, RZ, RZ, R26 ;  /* 0x000000ffff1d7224 */ /* 0x000fe200078e001a */
[----:B------:R-:W-:Y:S02]  /*0dd0*/  DADD R30, -R20, 0.5 ;  /* 0x3fe00000141e7429 */ /* 0x000fe40000000100 */
[----:B------:R-:W-:Y:S01]  /*0de0*/  DMUL R24, R24, R24 ;  /* 0x0000001818187228 */ /* 0x000fe20000000000 */
[----:B------:R-:W-:-:S05]  /*0df0*/  @!P2 IMAD.MOV R29, RZ, RZ, -R29 ;  /* 0x000000ffff1da224 */ /* 0x000fca00078e0a1d */
[----:B------:R-:W-:Y:S01]  /*0e00*/  DMUL R30, R30, R30 ;  /* 0x0000001e1e1e7228 */ /* 0x000fe20000000000 */
[----:B------:R-:W-:Y:S01]  /*0e10*/  SEL R28, R28, R29, !P0 ;  /* 0x0000001d1c1c7207 */ /* 0x000fe20004000000 */
[----:B------:R-:W-:-:S03]  /*0e20*/  DMUL R26, R24, 0.5 ;  /* 0x3fe00000181a7828 */ /* 0x000fc60000000000 */
[----:B------:R-:W-:-:S03]  /*0e30*/  SHF.R.S32.HI R29, RZ, 0x1f, R28 ;  /* 0x0000001fff1d7819 */ /* 0x000fc6000001141c */
[----:B------:R-:W-:Y:S01]  /*0e40*/  DMUL R24, R30, 0.5 ;  /* 0x3fe000001e187828 */ /* 0x000fe20000000000 */
[----:B------:R-:W-:-:S05]  /*0e50*/  LOP3.LUT R29, R29, UR16, RZ, 0xc0, !PT ;  /* 0x000000101d1d7c12 */ /* 0x000fca000f8ec0ff */
[----:B------:R-:W-:-:S04]  /*0e60*/  IMAD.IADD R35, R28, 0x1, R29 ;  /* 0x000000011c237824 */ /* 0x000fc800078e021d */
[----:B------:R-:W-:-:S04]  /*0e70*/  IMAD R29, R8, UR16, R35 ;  /* 0x00000010081d7c24 */ /* 0x000fc8000f8e0223 */
[----:B------:R-:W-:Y:S01]  /*0e80*/  IMAD.WIDE R28, R29, 0x8, R18 ;  /* 0x000000081d1c7825 */ /* 0x000fe200078e0212 */
[C---:B--2---:R-:W-:Y:S02]  /*0e90*/  DMUL R22, R26.reuse, R22 ;  /* 0x000000161a167228 */ /* 0x044fe40000000000 */
[----:B---3--:R-:W-:-:S06]  /*0ea0*/  DMUL R16, R26, R16 ;  /* 0x000000101a107228 */ /* 0x008fcc0000000000 */
[----:B------:R-:W-:Y:S02]  /*0eb0*/  DFMA R30, R24, R22, RZ ;  /* 0x00000016181e722b */ /* 0x000fe400000000ff */
[----:B------:R-:W-:-:S08]  /*0ec0*/  DFMA R22, -R20, R20, 0.75 ;  /* 0x3fe800001416742b */ /* 0x000fd00000000114 */
[----:B------:R-:W-:Y:S01]  /*0ed0*/  DFMA R30, R22, R16, R30 ;  /* 0x00000010161e722b */ /* 0x000fe2000000001e */
[----:B------:R0:W2:Y:S01]  /*0ee0*/  LDG.E.64 R16, desc[UR20][R28.64] ;  /* 0x000000141c107981 */ /* 0x0000a2000c1e1b00 */
[----:B------:R-:W-:Y:S01]  /*0ef0*/  DADD R20, R20, 0.5 ;  /* 0x3fe0000014147429 */ /* 0x000fe20000000000 */
[----:B------:R-:W-:-:S07]  /*0f00*/  VIADD R8, R8, UR13 ;  /* 0x0000000d08087c36 */ /* 0x000fce0008000000 */
[----:B------:R-:W-:Y:S01]  /*0f10*/  DMUL R20, R20, R20 ;  /* 0x0000001414147228 */ /* 0x000fe20000000000 */
[----:B------:R-:W-:-:S07]  /*0f20*/  IMAD R37, R8, UR16, R9 ;  /* 0x0000001008257c24 */ /* 0x000fce000f8e0209 */
[----:B------:R-:W-:Y:S01]  /*0f30*/  DMUL R20, R20, 0.5 ;  /* 0x3fe0000014147828 */ /* 0x000fe20000000000 */
[----:B------:R-:W-:-:S04]  /*0f40*/  IMAD.WIDE R36, R37, 0x8, R18 ;  /* 0x0000000825247825 */ /* 0x000fc800078e0212 */
[----:B0-----:R-:W-:Y:S01]  /*0f50*/  IMAD R29, R8, UR16, R33 ;  /* 0x00000010081d7c24 */ /* 0x001fe2000f8e0221 */
[----:B--2---:R-:W-:-:S08]  /*0f60*/  DMUL R16, R26, R16 ;  /* 0x000000101a107228 */ /* 0x004fd00000000000 */
[----:B------:R-:W-:Y:S02]  /*0f70*/  DFMA R30, R20, R16, R30 ;  /* 0x00000010141e722b */ /* 0x000fe4000000001e */
[----:B------:R0:W2:Y:S02]  /*0f80*/  LDG.E.64 R16, desc[UR20][R36.64] ;  /* 0x0000001424107981 */ /* 0x0000a4000c1e1b00 */
[----:B0-----:R-:W-:-:S05]  /*0f90*/  IMAD.WIDE R36, R29, 0x8, R18 ;  /* 0x000000081d247825 */ /* 0x001fca00078e0212 */
[----:B------:R-:W3:Y:S01]  /*0fa0*/  LDG.E.64 R28, desc[UR20][R36.64] ;  /* 0x00000014241c7981 */ /* 0x000ee2000c1e1b00 */
[----:B--2---:R-:W-:-:S08]  /*0fb0*/  DMUL R16, R26, R16 ;  /* 0x000000101a107228 */ /* 0x004fd00000000000 */
[----:B------:R-:W-:Y:S02]  /*0fc0*/  DFMA R16, R24, R16, RZ ;  /* 0x000000101810722b */ /* 0x000fe400000000ff */
[----:B---3--:R-:W-:-:S08]  /*0fd0*/  DMUL R28, R26, R28 ;  /* 0x0000001c1a1c7228 */ /* 0x008fd00000000000 */
[----:B------:R-:W-:Y:S01]  /*0fe0*/  DFMA R16, R22, R28, R16 ;  /* 0x0000001c1610722b */ /* 0x000fe20000000010 */
[----:B------:R-:W-:-:S04]  /*0ff0*/  IMAD R29, R8, UR16, R35 ;  /* 0x00000010081d7c24 */ /* 0x000fc8000f8e0223 */
[----:B------:R-:W-:-:S06]  /*1000*/  IMAD.WIDE R28, R29, 0x8, R18 ;  /* 0x000000081d1c7825 */ /* 0x000fcc00078e0212 */
[----:B------:R-:W2:Y:S01]  /*1010*/  LDG.E.64 R28, desc[UR20][R28.64] ;  /* 0x000000141c1c7981 */ /* 0x000ea2000c1e1b00 */
[----:B------:R-:W-:Y:S01]  /*1020*/  ISETP.GE.AND P1, PT, R32, RZ, PT ;  /* 0x000000ff2000720c */ /* 0x000fe20003f26270 */
[----:B--2---:R-:W-:Y:S01]  /*1030*/  DMUL R26, R26, R28 ;  /* 0x0000001c1a1a7228 */ /* 0x004fe20000000000 */
[----:B------:R-:W-:-:S05]  /*1040*/  IABS R28, R32 ;  /* 0x00000020001c7213 */ /* 0x000fca0000000000 */
[----:B------:R-:W-:-:S04]  /*1050*/  IMAD.HI.U32 R8, R28, UR5, RZ ;  /* 0x000000051c087c27 */ /* 0x000fc8000f8e00ff */
[----:B------:R-:W-:-:S04]  /*1060*/  IMAD.MOV R37, RZ, RZ, -R8 ;  /* 0x000000ffff257224 */ /* 0x000fc800078e0a08 */
[----:B------:R-:W-:-:S05]  /*1070*/  IMAD R8, R37, UR12, R28 ;  /* 0x0000000c25087c24 */ /* 0x000fca000f8e021c */
[----:B------:R-:W-:-:S13]  /*1080*/  ISETP.LT.U32.AND P0, PT, R8, UR12, PT ;  /* 0x0000000c08007c0c */ /* 0x000fda000bf01070 */
[----:B------:R-:W-:-:S05]  /*1090*/  @!P0 VIADD R8, R8, -UR12 ;  /* 0x8000000c08088c36 */ /* 0x000fca0008000000 */
[----:B------:R-:W-:-:S13]  /*10a0*/  ISETP.LT.U32.AND P0, PT, R8, UR12, PT ;  /* 0x0000000c08007c0c */ /* 0x000fda000bf01070 */
[----:B------:R-:W-:-:S04]  /*10b0*/  @!P0 VIADD R8, R8, -UR12 ;  /* 0x8000000c08088c36 */ /* 0x000fc80008000000 */
[----:B------:R-:W-:-:S05]  /*10c0*/  @!P1 IMAD.MOV R8, RZ, RZ, -R8 ;  /* 0x000000ffff089224 */ /* 0x000fca00078e0a08 */
[----:B------:R-:W-:-:S04]  /*10d0*/  SEL R8, R34, R8, !P5 ;  /* 0x0000000822087207 */ /* 0x000fc80006800000 */
[----:B------:R-:W-:-:S04]  /*10e0*/  SHF.R.S32.HI R28, RZ, 0x1f, R8 ;  /* 0x0000001fff1c7819 */ /* 0x000fc80000011408 */
[----:B------:R-:W-:Y:S01]  /*10f0*/  LOP3.LUT R29, R28, UR13, RZ, 0xc0, !PT ;  /* 0x0000000d1c1d7c12 */ /* 0x000fe2000f8ec0ff */
[----:B------:R-:W-:-:S04]  /*1100*/  DFMA R16, R20, R26, R16 ;  /* 0x0000001a1410722b */ /* 0x000fc80000000010 */
[----:B------:R-:W-:-:S04]  /*1110*/  IMAD.IADD R8, R8, 0x1, R29 ;  /* 0x0000000108087824 */ /* 0x000fc800078e021d */
[----:B------:R-:W-:-:S04]  /*1120*/  IMAD R27, R8, UR16, R9 ;  /* 0x00000010081b7c24 */ /* 0x000fc8000f8e0209 */
[----:B------:R-:W-:-:S05]  /*1130*/  IMAD.WIDE R26, R27, 0x8, R18 ;  /* 0x000000081b1a7825 */ /* 0x000fca00078e0212 */
[----:B------:R0:W2:Y:S01]  /*1140*/  LDG.E.64 R28, desc[UR20][R26.64] ;  /* 0x000000141a1c7981 */ /* 0x0000a2000c1e1b00 */
[----:B------:R-:W-:Y:S01]  /*1150*/  IMAD R37, R8, UR16, R33 ;  /* 0x0000001008257c24 */ /* 0x000fe2000f8e0221 */
[----:B0-----:R-:W-:-:S03]  /*1160*/  DFMA R26, -R14, R14, 0.75 ;  /* 0x3fe800000e1a742b */ /* 0x001fc6000000010e */
[----:B------:R-:W-:-:S05]  /*1170*/  IMAD.WIDE R36, R37, 0x8, R18 ;  /* 0x0000000825247825 */ /* 0x000fca00078e0212 */
[----:B--2---:R-:W-:-:S08]  /*1180*/  DMUL R28, R26, R28 ;  /* 0x0000001c1a1c7228 */ /* 0x004fd00000000000 */
[----:B------:R-:W-:Y:S02]  /*1190*/  DFMA R30, R24, R28, R30 ;  /* 0x0000001c181e722b */ /* 0x000fe4000000001e */
[----:B------:R-:W2:Y:S02]  /*11a0*/  LDG.E.64 R28, desc[UR20][R36.64] ;  /* 0x00000014241c7981 */ /* 0x000ea4000c1e1b00 */
[----:B--2---:R-:W-:-:S08]  /*11b0*/  DMUL R28, R26, R28 ;  /* 0x0000001c1a1c7228 */ /* 0x004fd00000000000 */
[----:B------:R-:W-:Y:S01]  /*11c0*/  DFMA R28, R22, R28, R30 ;  /* 0x0000001c161c722b */ /* 0x000fe2000000001e */
[----:B------:R-:W-:-:S04]  /*11d0*/  IMAD R31, R8, UR16, R35 ;  /* 0x00000010081f7c24 */ /* 0x000fc8000f8e0223 */
[----:B------:R-:W-:-:S05]  /*11e0*/  IMAD.WIDE R36, R31, 0x8, R18 ;  /* 0x000000081f247825 */ /* 0x000fca00078e0212 */
[----:B------:R-:W2:Y:S01]  /*11f0*/  LDG.E.64 R30, desc[UR20][R36.64] ;  /* 0x00000014241e7981 */ /* 0x000ea2000c1e1b00 */
[----:B------:R-:W-:Y:S01]  /*1200*/  VIADD R8, R8, UR13 ;  /* 0x0000000d08087c36 */ /* 0x000fe20008000000 */
[----:B--2---:R-:W-:-:S08]  /*1210*/  DMUL R30, R26, R30 ;  /* 0x0000001e1a1e7228 */ /* 0x004fd00000000000 */
[----:B------:R-:W-:Y:S01]  /*1220*/  DFMA R28, R20, R30, R28 ;  /* 0x0000001e141c722b */ /* 0x000fe2000000001c */
[----:B------:R-:W-:-:S04]  /*1230*/  IMAD R31, R8, UR16, R9 ;  /* 0x00000010081f7c24 */ /* 0x000fc8000f8e0209 */
[----:B------:R-:W-:-:S06]  /*1240*/  IMAD.WIDE R30, R31, 0x8, R18 ;  /* 0x000000081f1e7825 */ /* 0x000fcc00078e0212 */
[----:B------:R-:W2:Y:S02]  /*1250*/  LDG.E.64 R30, desc[UR20][R30.64] ;  /* 0x000000141e1e7981 */ /* 0x000ea4000c1e1b00 */
[----:B--2---:R-:W-:-:S08]  /*1260*/  DMUL R30, R26, R30 ;  /* 0x0000001e1a1e7228 */ /* 0x004fd00000000000 */
[----:B------:R-:W-:Y:S01]  /*1270*/  DFMA R30, R24, R30, R16 ;  /* 0x0000001e181e722b */ /* 0x000fe20000000010 */
[----:B------:R-:W-:-:S04]  /*1280*/  IMAD R17, R8, UR16, R33 ;  /* 0x0000001008117c24 */ /* 0x000fc8000f8e0221 */
[----:B------:R-:W-:-:S06]  /*1290*/  IMAD.WIDE R16, R17, 0x8, R18 ;  /* 0x0000000811107825 */ /* 0x000fcc00078e0212 */
[----:B------:R-:W2:Y:S01]  /*12a0*/  LDG.E.64 R16, desc[UR20][R16.64] ;  /* 0x0000001410107981 */ /* 0x000ea2000c1e1b00 */
[----:B------:R-:W-:Y:S02]  /*12b0*/  IMAD R8, R8, UR16, R35 ;  /* 0x0000001008087c24 */ /* 0x000fe4000f8e0223 */
[----:B------:R-:W-:Y:S01]  /*12c0*/  VIADD R32, R32, 0x1 ;  /* 0x0000000120207836 */ /* 0x000fe20000000000 */
[----:B--2---:R-:W-:-:S08]  /*12d0*/  DMUL R16, R26, R16 ;  /* 0x000000101a107228 */ /* 0x004fd00000000000 */
[----:B------:R-:W-:Y:S01]  /*12e0*/  DFMA R36, R22, R16, R30 ;  /* 0x000000101624722b */ /* 0x000fe2000000001e */
[----:B------:R-:W-:-:S06]  /*12f0*/  IMAD.WIDE R16, R8, 0x8, R18 ;  /* 0x0000000808107825 */ /* 0x000fcc00078e0212 */
[----:B------:R-:W2:Y:S01]  /*1300*/  LDG.E.64 R16, desc[UR20][R16.64] ;  /* 0x0000001410107981 */ /* 0x000ea2000c1e1b00 */
[----:B------:R-:W-:-:S05]  /*1310*/  IABS R30, R32 ;  /* 0x00000020001e7213 */ /* 0x000fca0000000000 */
[----:B------:R-:W-:Y:S01]  /*1320*/  IMAD.HI.U32 R8, R30, UR5, RZ ;  /* 0x000000051e087c27 */ /* 0x000fe2000f8e00ff */
[----:B------:R-:W-:Y:S01]  /*1330*/  ISETP.GE.AND P1, PT, R32, RZ, PT ;  /* 0x000000ff2000720c */ /* 0x000fe20003f26270 */
[----:B------:R-:W-:Y:S01]  /*1340*/  DADD R14, R14, 0.5 ;  /* 0x3fe000000e0e7429 */ /* 0x000fe20000000000 */
[----:B------:R-:W0:Y:S01]  /*1350*/  LDCU.64 UR4, c[0x0][0x390] ;  /* 0x00007200ff0477ac */ /* 0x000e220008000a00 */
[----:B------:R-:W-:-:S04]  /*1360*/  IMAD.MOV R31, RZ, RZ, -R8 ;  /* 0x000000ffff1f7224 */ /* 0x000fc800078e0a08 */
[----:B------:R-:W-:-:S05]  /*1370*/  IMAD R8, R31, UR12, R30 ;  /* 0x0000000c1f087c24 */ /* 0x000fca000f8e021e */
[----:B------:R-:W-:-:S13]  /*1380*/  ISETP.LT.U32.AND P0, PT, R8, UR12, PT ;  /* 0x0000000c08007c0c */ /* 0x000fda000bf01070 */
[----:B------:R-:W-:-:S05]  /*1390*/  @!P0 VIADD R8, R8, -UR12 ;  /* 0x8000000c08088c36 */ /* 0x000fca0008000000 */
[----:B------:R-:W-:-:S13]  /*13a0*/  ISETP.LT.U32.AND P0, PT, R8, UR12, PT ;  /* 0x0000000c08007c0c */ /* 0x000fda000bf01070 */
[----:B------:R-:W-:-:S04]  /*13b0*/  @!P0 VIADD R8, R8, -UR12 ;  /* 0x8000000c08088c36 */ /* 0x000fc80008000000 */
[----:B------:R-:W-:-:S05]  /*13c0*/  @!P1 IMAD.MOV R8, RZ, RZ, -R8 ;  /* 0x000000ffff089224 */ /* 0x000fca00078e0a08 */
[----:B------:R-:W-:Y:S01]  /*13d0*/  SEL R8, R34, R8, !P5 ;  /* 0x0000000822087207 */ /* 0x000fe20006800000 */
[----:B--2---:R-:W-:-:S03]  /*13e0*/  DMUL R26, R26, R16 ;  /* 0x000000101a1a7228 */ /* 0x004fc60000000000 */
[----:B------:R-:W-:-:S04]  /*13f0*/  SHF.R.S32.HI R16, RZ, 0x1f, R8 ;  /* 0x0000001fff107819 */ /* 0x000fc80000011408 */
[----:B------:R-:W-:-:S05]  /*1400*/  LOP3.LUT R17, R16, UR13, RZ, 0xc0, !PT ;  /* 0x0000000d10117c12 */ /* 0x000fca000f8ec0ff */
[----:B------:R-:W-:-:S04]  /*1410*/  IMAD.IADD R30, R8, 0x1, R17 ;  /* 0x00000001081e7824 */ /* 0x000fc800078e0211 */
[----:B------:R-:W-:-:S04]  /*1420*/  IMAD R17, R30, UR16, R9 ;  /* 0x000000101e117c24 */ /* 0x000fc8000f8e0209 */
[----:B------:R-:W-:-:S06]  /*1430*/  IMAD.WIDE R16, R17, 0x8, R18 ;  /* 0x0000000811107825 */ /* 0x000fcc00078e0212 */
[----:B------:R-:W2:Y:S01]  /*1440*/  LDG.E.64 R16, desc[UR20][R16.64] ;  /* 0x0000001410107981 */ /* 0x000ea2000c1e1b00 */
[----:B------:R-:W-:-:S04]  /*1450*/  VIADD R32, R30, UR13 ;  /* 0x0000000d1e207c36 */ /* 0x000fc80008000000 */
[----:B------:R-:W-:Y:S01]  /*1460*/  IMAD R31, R32, UR16, R9 ;  /* 0x00000010201f7c24 */ /* 0x000fe2000f8e0209 */
[----:B------:R-:W-:-:S03]  /*1470*/  DMUL R8, R14, R14 ;  /* 0x0000000e0e087228 */ /* 0x000fc60000000000 */
[----:B------:R-:W-:-:S06]  /*1480*/  IMAD.WIDE R14, R31, 0x8, R18 ;  /* 0x000000081f0e7825 */ /* 0x000fcc00078e0212 */
[----:B------:R-:W3:Y:S01]  /*1490*/  LDG.E.64 R14, desc[UR20][R14.64] ;  /* 0x000000140e0e7981 */ /* 0x000ee2000c1e1b00 */
[----:B------:R-:W-:Y:S02]  /*14a0*/  DMUL R8, R8, 0.5 ;  /* 0x3fe0000008087828 */ /* 0x000fe40000000000 */
[----:B------:R-:W-:Y:S01]  /*14b0*/  DFMA R26, R20, R26, R36 ;  /* 0x0000001a141a722b */ /* 0x000fe20000000024 */
[----:B------:R-:W-:-:S04]  /*14c0*/  IMAD R37, R32, UR16, R33 ;  /* 0x0000001020257c24 */ /* 0x000fc8000f8e0221 */
[----:B------:R-:W-:-:S06]  /*14d0*/  IMAD.WIDE R36, R37, 0x8, R18 ;  /* 0x0000000825247825 */ /* 0x000fcc00078e0212 */
[----:B------:R-:W4:Y:S01]  /*14e0*/  LDG.E.64 R36, desc[UR20][R36.64] ;  /* 0x0000001424247981 */ /* 0x000f22000c1e1b00 */
[----:B--2---:R-:W-:-:S08]  /*14f0*/  DMUL R16, R8, R16 ;  /* 0x0000001008107228 */ /* 0x004fd00000000000 */
[----:B------:R-:W-:Y:S01]  /*1500*/  DFMA R28, R24, R16, R28 ;  /* 0x00000010181c722b */ /* 0x000fe2000000001c */
[----:B------:R-:W-:-:S04]  /*1510*/  IMAD R17, R30, UR16, R33 ;  /* 0x000000101e117c24 */ /* 0x000fc8000f8e0221 */
[----:B------:R-:W-:-:S06]  /*1520*/  IMAD.WIDE R16, R17, 0x8, R18 ;  /* 0x0000000811107825 */ /* 0x000fcc00078e0212 */
[----:B------:R-:W2:Y:S01]  /*1530*/  LDG.E.64 R16, desc[UR20][R16.64] ;  /* 0x0000001410107981 */ /* 0x000ea2000c1e1b00 */
[----:B---3--:R-:W-:Y:S01]  /*1540*/  DMUL R14, R8, R14 ;  /* 0x0000000e080e7228 */ /* 0x008fe20000000000 */
[----:B------:R-:W-:-:S07]  /*1550*/  IMAD R33, R30, UR16, R35 ;  /* 0x000000101e217c24 */ /* 0x000fce000f8e0223 */
[----:B------:R-:W-:Y:S02]  /*1560*/  DFMA R26, R24, R14, R26 ;  /* 0x0000000e181a722b */ /* 0x000fe4000000001a */
[----:B------:R-:W1:Y:S01]  /*1570*/  LDC.64 R14, c[0x0][0x3a0] ;  /* 0x0000e800ff0e7b82 */ /* 0x000e620000000a00 */
[----:B------:R-:W-:Y:S02]  /*1580*/  IMAD R25, R32, UR16, R35 ;  /* 0x0000001020197c24 */ /* 0x000fe4000f8e0223 */
[----:B------:R-:W-:-:S04]  /*1590*/  IMAD.WIDE R32, R33, 0x8, R18 ;  /* 0x0000000821207825 */ /* 0x000fc800078e0212 */
[----:B------:R-:W-:Y:S02]  /*15a0*/  IMAD.WIDE R24, R25, 0x8, R18 ;  /* 0x0000000819187825 */ /* 0x000fe400078e0212 */
[----:B------:R-:W3:Y:S04]  /*15b0*/  LDG.E.64 R18, desc[UR20][R32.64] ;  /* 0x0000001420127981 */ /* 0x000ee8000c1e1b00 */
[----:B------:R-:W5:Y:S01]  /*15c0*/  LDG.E.64 R24, desc[UR20][R24.64] ;  /* 0x0000001418187981 */ /* 0x000f62000c1e1b00 */
[----:B------:R-:W-:Y:S01]  /*15d0*/  IMAD R31, R0, 0x3, RZ ;  /* 0x00000003001f7824 */ /* 0x000fe200078e02ff */
[----:B----4-:R-:W-:-:S03]  /*15e0*/  DMUL R36, R8, R36 ;  /* 0x0000002408247228 */ /* 0x010fc60000000000 */
[----:B-1----:R-:W-:-:S05]  /*15f0*/  IMAD.WIDE R14, R31, 0x8, R14 ;  /* 0x000000081f0e7825 */ /* 0x002fca00078e020e */
[----:B------:R-:W4:Y:S01]  /*1600*/  LDG.E.64 R30, desc[UR20][R14.64+0x8] ;  /* 0x000008140e1e7981 */ /* 0x000f22000c1e1b00 */
[----:B------:R-:W-:Y:S02]  /*1610*/  DFMA R26, R22, R36, R26 ;  /* 0x00000024161a722b */ /* 0x000fe4000000001a */
[----:B--2---:R-:W-:-:S08]  /*1620*/  DMUL R16, R8, R16 ;  /* 0x0000001008107228 */ /* 0x004fd00000000000 */
[----:B------:R-:W-:Y:S02]  /*1630*/  DFMA R28, R22, R16, R28 ;  /* 0x00000010161c722b */ /* 0x000fe4000000001c */
[----:B------:R-:W2:Y:S04]  /*1640*/  LDG.E.64 R16, desc[UR20][R14.64] ;  /* 0x000000140e107981 */ /* 0x000ea8000c1e1b00 */
[----:B------:R-:W2:Y:S01]  /*1650*/  LDG.E.64 R22, desc[UR20][R14.64+0x10] ;  /* 0x000010140e167981 */ /* 0x000ea2000c1e1b00 */
[C---:B---3--:R-:W-:Y:S02]  /*1660*/  DMUL R18, R8.reuse, R18 ;  /* 0x0000001208127228 */ /* 0x048fe40000000000 */
[----:B-----5:R-:W-:-:S06]  /*1670*/  DMUL R24, R8, R24 ;  /* 0x0000001808187228 */ /* 0x020fcc0000000000 */
[C---:B------:R-:W-:Y:S02]  /*1680*/  DFMA R28, R20.reuse, R18, R28 ;  /* 0x00000012141c722b */ /* 0x040fe4000000001c */
[----:B------:R-:W-:-:S08]  /*1690*/  DFMA R20, R20, R24, R26 ;  /* 0x000000181414722b */ /* 0x000fd0000000001a */
[----:B----4-:R-:W-:Y:S02]  /*16a0*/  DFMA R32, R20, UR22, R30 ;  /* 0x0000001614207c2b */ /* 0x010fe4000800001e */
[----:B--2---:R-:W-:-:S08]  /*16b0*/  DFMA R16, R28, UR22, R16 ;  /* 0x000000161c107c2b */ /* 0x004fd00008000010 */
[----:B------:R-:W-:Y:S02]  /*16c0*/  DFMA R18, R16, UR24, R22 ;  /* 0x0000001810127c2b */ /* 0x000fe40008000016 */
[----:B------:R-:W-:Y:S02]  /*16d0*/  DFMA R8, R32, UR26, R16 ;  /* 0x0000001a20087c2b */ /* 0x000fe40008000010 */
[----:B------:R-:W-:-:S04]  /*16e0*/  DFMA R24, R10, R22, R32 ;  /* 0x000000160a18722b */ /* 0x000fc80000000020 */
[----:B------:R-:W-:Y:S02]  /*16f0*/  DFMA R18, -R10, R32, R18 ;  /* 0x000000200a12722b */ /* 0x000fe40000000112 */
[----:B------:R-:W-:Y:S02]  /*1700*/  DFMA R8, R22, -UR24, R8 ;  /* 0x8000001816087c2b */ /* 0x000fe40008000008 */
[----:B------:R-:W-:-:S04]  /*1710*/  DFMA R24, R16, -UR26, R24 ;  /* 0x8000001a10187c2b */ /* 0x000fc80008000018 */
[-C--:B------:R-:W-:Y:S02]  /*1720*/  DMUL R18, R18, R2.reuse ;  /* 0x0000000212127228 */ /* 0x080fe40000000000 */
[-C--:B------:R-:W-:Y:S02]  /*1730*/  DMUL R8, R8, R2.reuse ;  /* 0x0000000208087228 */ /* 0x080fe40000000000 */
[----:B------:R-:W-:-:S04]  /*1740*/  DMUL R24, R24, R2 ;  /* 0x0000000218187228 */ /* 0x000fc80000000000 */
[----:B------:R-:W-:Y:S02]  /*1750*/  DMUL R30, R18, UR24 ;  /* 0x00000018121e7c28 */ /* 0x000fe40008000000 */
[----:B------:R-:W-:-:S06]  /*1760*/  DMUL R26, R8, UR26 ;  /* 0x0000001a081a7c28 */ /* 0x000fcc0008000000 */
[----:B------:R-:W-:Y:S02]  /*1770*/  DFMA R30, R24, UR26, -R30 ;  /* 0x0000001a181e7c2b */ /* 0x000fe4000800081e */
[C---:B------:R-:W-:Y:S02]  /*1780*/  DFMA R26, R10.reuse, R18, -R26 ;  /* 0x000000120a1a722b */ /* 0x040fe4000000081a */
[----:B------:R-:W-:-:S04]  /*1790*/  DMUL R24, R10, R24 ;  /* 0x000000180a187228 */ /* 0x000fc80000000000 */
[----:B------:R-:W-:Y:S02]  /*17a0*/  DFMA R30, R28, UR22, R30 ;  /* 0x000000161c1e7c2b */ /* 0x000fe4000800001e */
[----:B------:R-:W-:Y:S02]  /*17b0*/  DFMA R26, R20, UR22, R26 ;  /* 0x00000016141a7c2b */ /* 0x000fe4000800001a */
[----:B------:R-:W-:-:S04]  /*17c0*/  DFMA R24, R8, UR24, -R24 ;  /* 0x0000001808187c2b */ /* 0x000fc80008000818 */
[----:B------:R-:W-:Y:S02]  /*17d0*/  DADD R30, R16, R30 ;  /* 0x00000000101e7229 */ /* 0x000fe4000000001e */
[----:B------:R-:W-:Y:S02]  /*17e0*/  DADD R26, R32, R26 ;  /* 0x00000000201a7229 */ /* 0x000fe4000000001a */
[----:B------:R-:W-:-:S03]  /*17f0*/  DADD R24, R22, R24 ;  /* 0x0000000016187229 */ /* 0x000fc60000000018 */
[----:B------:R1:W-:Y:S04]  /*1800*/  STG.E.64 desc[UR20][R14.64], R30 ;  /* 0x0000001e0e007986 */ /* 0x0003e8000c101b14 */
[----:B------:R1:W-:Y:S04]  /*1810*/  STG.E.64 desc[UR20][R14.64+0x10], R24 ;  /* 0x000010180e007986 */ /* 0x0003e8000c101b14 */
[----:B------:R1:W-:Y:S04]  /*1820*/  STG.E.64 desc[UR20][R14.64+0x8], R26 ;  /* 0x0000081a0e007986 */ /* 0x0003e8000c101b14 */
[----:B------:R-:W0:Y:S04]  /*1830*/  LDG.E.64 R8, desc[UR20][R12.64] ;  /* 0x000000140c087981 */ /* 0x000e28000c1e1b00 */
[----:B------:R-:W2:Y:S01]  /*1840*/  LDG.E.64 R16, desc[UR20][R12.64+0x8] ;  /* 0x000008140c107981 */ /* 0x000ea2000c1e1b00 */
[----:B0-----:R-:W-:-:S07]  /*1850*/  DFMA R18, R30, UR4, R8 ;  /* 0x000000041e127c2b */ /* 0x001fce0008000008 */
[----:B------:R1:W-:Y:S04]  /*1860*/  STG.E.64 desc[UR20][R12.64], R18 ;  /* 0x000000120c007986 */ /* 0x0003e8000c101b14 */
[----:B------:R-:W2:Y:S01]  /*1870*/  LDG.E.64 R8, desc[UR20][R14.64+0x8] ;  /* 0x000008140e087981 */ /* 0x000ea2000c1e1b00 */
[----:B------:R-:W-:Y:S01]  /*1880*/  DSETP.GEU.AND P1, PT, R18, -0.5, PT ;  /* 0xbfe000001200742a */ /* 0x000fe20003f2e000 */
[----:B------:R-:W-:Y:S01]  /*1890*/  BSSY.RECONVERGENT B1, `(.L_x_66) ;  /* 0x0000053000017945 */ /* 0x000fe20003800200 */
[----:B--2---:R-:W-:Y:S01]  /*18a0*/  DFMA R8, R8, UR4, R16 ;  /* 0x0000000408087c2b */ /* 0x004fe20008000010 */
[----:B------:R-:W-:Y:S02]  /*18b0*/  IMAD.U32 R16, RZ, RZ, UR8 ;  /* 0x00000008ff107e24 */ /* 0x000fe4000f8e00ff */
[----:B------:R-:W-:-:S06]  /*18c0*/  IMAD.U32 R17, RZ, RZ, UR9 ;  /* 0x00000009ff117e24 */ /* 0x000fcc000f8e00ff */
[----:B------:R-:W-:Y:S01]  /*18d0*/  DADD R16, R16, -0.5 ;  /* 0xbfe0000010107429 */ /* 0x000fe20000000000 */
[----:B------:R1:W-:Y:S07]  /*18e0*/  STG.E.64 desc[UR20][R12.64+0x8], R8 ;  /* 0x000008080c007986 */ /* 0x0003ee000c101b14 */
[----:B------:R-:W-:-:S14]  /*18f0*/  DSETP.GE.AND P0, PT, R18, R16, PT ;  /* 0x000000101200722a */ /* 0x000fdc0003f06000 */
[----:B-1----:R-:W-:Y:S05]  /*1900*/  @!P0 BRA P1, `(.L_x_67) ;  /* 0x00000004002c8947 */ /* 0x002fea0000800000 */
[----:B------:R-:W-:Y:S01]  /*1910*/  DADD R14, R18, 0.5 ;  /* 0x3fe00000120e7429 */ /* 0x000fe20000000000 */
[----:B------:R-:W-:Y:S02]  /*1920*/  ULOP3.LUT UR4, UR9, 0x7fffffff, URZ, 0xc0, !UPT ;  /* 0x7fffffff09047892 */ /* 0x000fe4000f8ec0ff */
[----:B------:R-:W-:Y:S01]  /*1930*/  IMAD.U32 R21, RZ, RZ, UR9 ;  /* 0x00000009ff157e24 */ /* 0x000fe2000f8e00ff */
[----:B------:R-:W-:Y:S01]  /*1940*/  BSSY.RECONVERGENT B0, `(.L_x_68) ;  /* 0x0000041000007945 */ /* 0x000fe20003800200 */
[----:B------:R-:W-:Y:S02]  /*1950*/  IMAD.U32 R20, RZ, RZ, UR8 ;  /* 0x00000008ff147e24 */ /* 0x000fe4000f8e00ff */
[----:B------:R-:W-:-:S03]  /*1960*/  IMAD.U32 R21, RZ, RZ, UR4 ;  /* 0x00000004ff157e24 */ /* 0x000fc6000f8e00ff */
[----:B------:R-:W-:-:S04]  /*1970*/  LOP3.LUT R17, R15, 0x7fffffff, RZ, 0xc0, !PT ;  /* 0x7fffffff0f117812 */ /* 0x000fc800078ec0ff */
[----:B------:R-:W-:-:S04]  /*1980*/  VIMNMX.U32 R16, PT, PT, R17, UR4, !PT ;  /* 0x0000000411107c48 */ /* 0x000fc8000ffe0000 */
[----:B------:R-:W-:Y:S01]  /*1990*/  ISETP.GE.U32.AND P0, PT, R16, 0x7ff00000, PT ;  /* 0x7ff000001000780c */ /* 0x000fe20003f06070 */
[----:B------:R-:W-:-:S12]  /*19a0*/  IMAD.MOV.U32 R16, RZ, RZ, R14 ;  /* 0x000000ffff107224 */ /* 0x000fd800078e000e */
[----:B------:R-:W-:Y:S05]  /*19b0*/  @!P0 BRA `(.L_x_69) ;  /* 0x00000000001c8947 */ /* 0x000fea0003800000 */
[----:B------:R-:W-:-:S06]  /*19c0*/  DSETP.NAN.AND P0, PT, R20, R20, PT ;  /* 0x000000141400722a */ /* 0x000fcc0003f08000 */
[----:B------:R-:W-:-:S14]  /*19d0*/  DSETP.NUM.AND P0, PT, R16, R16, !P0 ;  /* 0x000000101000722a */ /* 0x000fdc0004707000 */
[----:B------:R-:W-:Y:S02]  /*19e0*/  @P0 DSETP.NEU.AND P1, PT, R16, +INF , PT ;  /* 0x7ff000001000042a */ /* 0x000fe40003f2d000 */
[----:B------:R-:W-:-:S06]  /*19f0*/  @!P0 DADD R18, R14, UR8 ;  /* 0x000000080e128e29 */ /* 0x000fcc0008000000 */
[----:B------:R-:W-:Y:S02]  /*1a00*/  @P0 FSEL R18, R14, RZ, P1 ;  /* 0x000000ff0e120208 */ /* 0x000fe40000800000 */
[----:B------:R-:W-:Y:S01]  /*1a10*/  @P0 FSEL R19, R15, -QNAN , P1 ;  /* 0xfff800000f130808 */ /* 0x000fe20000800000 */
[----:B------:R-:W-:Y:S06]  /*1a20*/  BRA `(.L_x_70) ;  /* 0x0000000000c87947 */ /* 0x000fec0003800000 */
.L_x_69:
[----:B------:R-:W-:Y:S01]  /*1a30*/  DSETP.NEU.AND P0, PT, R20, RZ, PT ;  /* 0x000000ff1400722a */ /* 0x000fe20003f0d000 */
[----:B------:R-:W-:Y:S02]  /*1a40*/  IMAD.MOV.U32 R18, RZ, RZ, 0x0 ;  /* 0x00000000ff127424 */ /* 0x000fe400078e00ff */
[----:B------:R-:W-:-:S11]  /*1a50*/  IMAD.MOV.U32 R19, RZ, RZ, -0x80000 ;  /* 0xfff80000ff137424 */ /* 0x000fd600078e00ff */
[----:B------:R-:W-:Y:S05]  /*1a60*/  @!P0 BRA `(.L_x_70) ;  /* 0x0000000000b88947 */ /* 0x000fea0003800000 */
[----:B------:R-:W-:Y:S01]  /*1a70*/  DSETP.GE.AND P0, PT, R16, R20, PT ;  /* 0x000000141000722a */ /* 0x000fe20003f06000 */
[----:B------:R-:W-:Y:S02]  /*1a80*/  IMAD.MOV.U32 R18, RZ, RZ, R14 ;  /* 0x000000ffff127224 */ /* 0x000fe400078e000e */
[----:B------:R-:W-:-:S11]  /*1a90*/  IMAD.MOV.U32 R19, RZ, RZ, R15 ;  /* 0x000000ffff137224 */ /* 0x000fd600078e000f */
[----:B------:R-:W-:Y:S05]  /*1aa0*/  @!P0 BRA `(.L_x_70) ;  /* 0x0000000000a88947 */ /* 0x000fea0003800000 */
[----:B------:R-:W-:Y:S01]  /*1ab0*/  ISETP.GT.U32.AND P0, PT, R17, 0xfffff, PT ;  /* 0x000fffff1100780c */ /* 0x000fe20003f04070 */
[----:B------:R-:W-:Y:S01]  /*1ac0*/  BSSY.RECONVERGENT B2, `(.L_x_71) ;  /* 0x0000013000027945 */ /* 0x000fe20003800200 */
[----:B------:R-:W-:-:S11]  /*1ad0*/  SHF.R.U32.HI R19, RZ, 0x14, R17 ;  /* 0x00000014ff137819 */ /* 0x000fd60000011611 */
[----:B------:R-:W-:-:S10]  /*1ae0*/  @!P0 DMUL R16, R16, 1.80143985094819840000e+16 ;  /* 0x4350000010108828 */ /* 0x000fd40000000000 */
[C---:B------:R-:W-:Y:S01]  /*1af0*/  @!P0 LEA.HI R20, R17.reuse, R19, RZ, 0xc ;  /* 0x0000001311148211 */ /* 0x040fe200078f60ff */
[----:B------:R-:W-:Y:S01]  /*1b00*/  IMAD.MOV.U32 R21, RZ, RZ, R16 ;  /* 0x000000ffff157224 */ /* 0x000fe200078e0010 */
[----:B------:R-:W-:-:S03]  /*1b10*/  LOP3.LUT R18, R17, 0xfffff, RZ, 0xc0, !PT ;  /* 0x000fffff11127812 */ /* 0x000fc600078ec0ff */
[----:B------:R-:W-:Y:S01]  /*1b20*/  @!P0 VIADD R19, R20, 0xffffffca ;  /* 0xffffffca14138836 */ /* 0x000fe20000000000 */
[----:B------:R-:W-:-:S03]  /*1b30*/  LOP3.LUT R18, R18, 0x100000, RZ, 0xfc, !PT ;  /* 0x0010000012127812 */ /* 0x000fc600078efcff */
[----:B------:R-:W-:-:S07]  /*1b40*/  VIADD R19, R19, -UR10 ;  /* 0x8000000a13137c36 */ /* 0x000fce0008000000 */
.L_x_72:
[----:B------:R-:W-:Y:S02]  /*1b50*/  IADD3 R16, P0, PT, R21, -R4, RZ ;  /* 0x8000000415107210 */ /* 0x000fe40007f1e0ff */
[C---:B------:R-:W-:Y:S01]  /*1b60*/  ISETP.GT.AND P1, PT, R19.reuse, RZ, PT ;  /* 0x000000ff1300720c */ /* 0x040fe20003f24270 */
[----:B------:R-:W-:Y:S02]  /*1b70*/  VIADD R19, R19, 0xffffffff ;  /* 0xffffffff13137836 */ /* 0x000fe40000000000 */
[----:B------:R-:W-:-:S05]  /*1b80*/  IMAD.X R17, R18, 0x1, ~R6, P0 ;  /* 0x0000000112117824 */ /* 0x000fca00000e0e06 */
[----:B------:R-:W-:-:S04]  /*1b90*/  ISETP.GE.AND P0, PT, R17, RZ, PT ;  /* 0x000000ff1100720c */ /* 0x000fc80003f06270 */
[----:B------:R-:W-:Y:S02]  /*1ba0*/  SEL R16, R21, R16, !P0 ;  /* 0x0000001015107207 */ /* 0x000fe40004000000 */
[----:B------:R-:W-:-:S03]  /*1bb0*/  SEL R23, R18, R17, !P0 ;  /* 0x0000001112177207 */ /* 0x000fc60004000000 */
[C---:B------:R-:W-:Y:S01]  /*1bc0*/  IMAD.SHL.U32 R21, R16.reuse, 0x2, RZ ;  /* 0x0000000210157824 */ /* 0x040fe200078e00ff */
[----:B------:R-:W-:Y:S01]  /*1bd0*/  SHF.L.U64.HI R18, R16, 0x1, R23 ;  /* 0x0000000110127819 */ /* 0x000fe20000010217 */
[----:B------:R-:W-:Y:S06]  /*1be0*/  @P1 BRA `(.L_x_72) ;  /* 0xfffffffc00d81947 */ /* 0x000fec000383ffff */
[----:B------:R-:W-:Y:S05]  /*1bf0*/  BSYNC.RECONVERGENT B2 ;  /* 0x0000000000027941 */ /* 0x000fea0003800200 */
.L_x_71:
[----:B------:R-:W-:Y:S01]  /*1c00*/  LOP3.LUT R17, R23, 0x7fffffff, RZ, 0xc0, !PT ;  /* 0x7fffffff17117812 */ /* 0x000fe200078ec0ff */
[----:B------:R-:W-:Y:S01]  /*1c10*/  BSSY.RECONVERGENT B2, `(.L_x_73) ;  /* 0x0000012000027945 */ /* 0x000fe20003800200 */
[----:B------:R-:W-:Y:S02]  /*1c20*/  ISETP.NE.U32.AND P0, PT, R16, RZ, PT ;  /* 0x000000ff1000720c */ /* 0x000fe40003f05070 */
[----:B------:R-:W-:Y:S02]  /*1c30*/  CS2R R18, SRZ ;  /* 0x0000000000127805 */ /* 0x000fe4000001ff00 */
[----:B------:R-:W-:-:S13]  /*1c40*/  ISETP.NE.AND.EX P0, PT, R17, RZ, PT, P0 ;  /* 0x000000ff1100720c */ /* 0x000fda0003f05300 */
[----:B------:R-:W-:Y:S05]  /*1c50*/  @!P0 BRA `(.L_x_74) ;  /* 0x0000000000348947 */ /* 0x000fea0003800000 */
[----:B------:R-:W-:-:S10]  /*1c60*/  DMUL R18, R16, 1.80143985094819840000e+16 ;  /* 0x4350000010127828 */ /* 0x000fd40000000000 */
[----:B------:R-:W-:-:S04]  /*1c70*/  SHF.R.U32.HI R18, RZ, 0x14, R19 ;  /* 0x00000014ff127819 */ /* 0x000fc80000011613 */
[----:B------:R-:W-:-:S04]  /*1c80*/  IADD3 R19, PT, PT, -R18, 0x37, RZ ;  /* 0x0000003712137810 */ /* 0x000fc80007ffe1ff */
[----:B------:R-:W-:Y:S02]  /*1c90*/  IADD3 R20, PT, PT, -R19, UR10, RZ ;  /* 0x0000000a13147c10 */ /* 0x000fe4000fffe1ff */
[-C--:B------:R-:W-:Y:S02]  /*1ca0*/  SHF.L.U64.HI R21, R16, R19.reuse, R17 ;  /* 0x0000001310157219 */ /* 0x080fe40000010211 */
[----:B------:R-:W-:Y:S02]  /*1cb0*/  ISETP.GT.AND P0, PT, R20, RZ, PT ;  /* 0x000000ff1400720c */ /* 0x000fe40003f04270 */
[----:B------:R-:W-:-:S11]  /*1cc0*/  SHF.L.U32 R17, R16, R19, RZ ;  /* 0x0000001310117219 */ /* 0x000fd600000006ff */
[----:B------:R-:W-:-:S04]  /*1cd0*/  @!P0 IADD3 R16, PT, PT, -R20, 0x1, RZ ;  /* 0x0000000114108810 */ /* 0x000fc80007ffe1ff */
[-CC-:B------:R-:W-:Y:S02]  /*1ce0*/  @!P0 SHF.R.U64 R18, R17, R16.reuse, R21.reuse ;  /* 0x0000001011128219 */ /* 0x180fe40000001215 */
[----:B------:R-:W-:Y:S01]  /*1cf0*/  @P0 IADD3 R18, P1, PT, RZ, R17, RZ ;  /* 0x00000011ff120210 */ /* 0x000fe20007f3e0ff */
[----:B------:R-:W-:Y:S01]  /*1d00*/  @P0 VIADD R17, R20, 0xffffffff ;  /* 0xffffffff14110836 */ /* 0x000fe20000000000 */
[----:B------:R-:W-:-:S03]  /*1d10*/  @!P0 SHF.R.U32.HI R19, RZ, R16, R21 ;  /* 0x00000010ff138219 */ /* 0x000fc60000011615 */
[----:B------:R-:W-:-:S08]  /*1d20*/  @P0 IMAD.U32.X R19, R17, 0x100000, R21, P1 ;  /* 0x0010000011130824 */ /* 0x000fd000008e0415 */
.L_x_74:
[----:B------:R-:W-:Y:S05]  /*1d30*/  BSYNC.RECONVERGENT B2 ;  /* 0x0000000000027941 */ /* 0x000fea0003800200 */
.L_x_73:
[----:B------:R-:W-:-:S07]  /*1d40*/  LOP3.LUT R19, R19, 0x80000000, R15, 0xb8, !PT ;  /* 0x8000000013137812 */ /* 0x000fce00078eb80f */
.L_x_70:
[----:B------:R-:W-:Y:S05]  /*1d50*/  BSYNC.RECONVERGENT B0 ;  /* 0x0000000000007941 */ /* 0x000fea0003800200 */
.L_x_68:
[C---:B------:R-:W-:Y:S02]  /*1d60*/  DADD R14, R18.reuse, UR8 ;  /* 0x00000008120e7e29 */ /* 0x040fe40008000000 */
[----:B------:R-:W-:-:S08]  /*1d70*/  DSETP.GE.AND P0, PT, R18, RZ, PT ;  /* 0x000000ff1200722a */ /* 0x000fd00003f06000 */
[----:B------:R-:W-:Y:S02]  /*1d80*/  FSEL R14, R14, R18, !P0 ;  /* 0x000000120e0e7208 */ /* 0x000fe40004000000 */
[----:B------:R-:W-:-:S06]  /*1d90*/  FSEL R15, R15, R19, !P0 ;  /* 0x000000130f0f7208 */ /* 0x000fcc0004000000 */
[----:B------:R-:W-:-:S07]  /*1da0*/  DADD R14, R14, -0.5 ;  /* 0xbfe000000e0e7429 */ /* 0x000fce0000000000 */
[----:B------:R0:W-:Y:S04]  /*1db0*/  STG.E.64 desc[UR20][R12.64], R14 ;  /* 0x0000000e0c007986 */ /* 0x0001e8000c101b14 */
.L_x_67:
[----:B------:R-:W-:Y:S05]  /*1dc0*/  BSYNC.RECONVERGENT B1 ;  /* 0x0000000000017941 */ /* 0x000fea0003800200 */
.L_x_66:
[----:B0-----:R-:W-:Y:S01]  /*1dd0*/  IMAD.U32 R14, RZ, RZ, UR14 ;  /* 0x0000000eff0e7e24 */ /* 0x001fe2000f8e00ff */
[----:B------:R-:W-:Y:S01]  /*1de0*/  DSETP.GEU.AND P1, PT, R8, -0.5, PT ;  /* 0xbfe000000800742a */ /* 0x000fe20003f2e000 */
[----:B------:R-:W-:Y:S01]  /*1df0*/  IMAD.U32 R15, RZ, RZ, UR15 ;  /* 0x0000000fff0f7e24 */ /* 0x000fe2000f8e00ff */
[----:B------:R-:W-:Y:S05]  /*1e00*/  BSSY.RECONVERGENT B1, `(.L_x_75) ;  /* 0x000004f000017945 */ /* 0x000fea0003800200 */
[----:B------:R-:W-:-:S08]  /*1e10*/  DADD R14, R14, -0.5 ;  /* 0xbfe000000e0e7429 */ /* 0x000fd00000000000 */
[----:B------:R-:W-:-:S14]  /*1e20*/  DSETP.GE.AND P0, PT, R8, R14, PT ;  /* 0x0000000e0800722a */ /* 0x000fdc0003f06000 */
[----:B------:R-:W-:Y:S05]  /*1e30*/  @!P0 BRA P1, `(.L_x_76) ;  /* 0x00000004002c8947 */ /* 0x000fea0000800000 */
        /* <DEDUP_REMOVED lines=18> */
.L_x_78:
        /* <DEDUP_REMOVED lines=12> */
[C---:B------:R-:W-:Y:S02]  /*2020*/  @!P0 LEA.HI R16, R15.reuse, R17, RZ, 0xc ;  /* 0x000000110f108211 */ /* 0x040fe400078f60ff */
[----:B------:R-:W-:-:S03]  /*2030*/  LOP3.LUT R18, R15, 0xfffff, RZ, 0xc0, !PT ;  /* 0x000fffff0f127812 */ /* 0x000fc600078ec0ff */
[----:B------:R-:W-:Y:S01]  /*2040*/  @!P0 VIADD R17, R16, 0xffffffca ;  /* 0xffffffca10118836 */ /* 0x000fe20000000000 */
[----:B------:R-:W-:Y:S01]  /*2050*/  LOP3.LUT R18, R18, 0x100000, RZ, 0xfc, !PT ;  /* 0x0010000012127812 */ /* 0x000fe200078efcff */
[----:B------:R-:W-:Y:S02]  /*2060*/  IMAD.MOV.U32 R16, RZ, RZ, R14 ;  /* 0x000000ffff107224 */ /* 0x000fe400078e000e */
[----:B------:R-:W-:-:S07]  /*2070*/  VIADD R17, R17, -UR11 ;  /* 0x8000000b11117c36 */ /* 0x000fce0008000000 */
.L_x_81:
        /* <DEDUP_REMOVED lines=11> */
.L_x_80:
        /* <DEDUP_REMOVED lines=19> */
.L_x_83:
[----:B------:R-:W-:Y:S05]  /*2260*/  BSYNC.RECONVERGENT B2 ;  /* 0x0000000000027941 */ /* 0x000fea0003800200 */
.L_x_82:
[----:B------:R-:W-:-:S07]  /*2270*/  LOP3.LUT R17, R17, 0x80000000, R9, 0xb8, !PT ;  /* 0x8000000011117812 */ /* 0x000fce00078eb809 */
.L_x_79:
[----:B------:R-:W-:Y:S05]  /*2280*/  BSYNC.RECONVERGENT B0 ;  /* 0x0000000000007941 */ /* 0x000fea0003800200 */
.L_x_77:
[C---:B------:R-:W-:Y:S02]  /*2290*/  DADD R8, R16.reuse, UR14 ;  /* 0x0000000e10087e29 */ /* 0x040fe40008000000 */
[----:B------:R-:W-:-:S08]  /*22a0*/  DSETP.GE.AND P0, PT, R16, RZ, PT ;  /* 0x000000ff1000722a */ /* 0x000fd00003f06000 */
[----:B------:R-:W-:Y:S02]  /*22b0*/  FSEL R8, R8, R16, !P0 ;  /* 0x0000001008087208 */ /* 0x000fe40004000000 */
[----:B------:R-:W-:-:S06]  /*22c0*/  FSEL R9, R9, R17, !P0 ;  /* 0x0000001109097208 */ /* 0x000fcc0004000000 */
[----:B------:R-:W-:-:S07]  /*22d0*/  DADD R8, R8, -0.5 ;  /* 0xbfe0000008087429 */ /* 0x000fce0000000000 */
[----:B------:R0:W-:Y:S04]  /*22e0*/  STG.E.64 desc[UR20][R12.64+0x8], R8 ;  /* 0x000008080c007986 */ /* 0x0001e8000c101b14 */
.L_x_76:
[----:B------:R-:W-:Y:S05]  /*22f0*/  BSYNC.RECONVERGENT B1 ;  /* 0x0000000000017941 */ /* 0x000fea0003800200 */
.L_x_75:
[----:B------:R-:W1:Y:S01]  /*2300*/  LDCU UR4, c[0x0][0x3a8] ;  /* 0x00007500ff0477ac */ /* 0x000e620008000800 */
[----:B------:R-:W-:-:S05]  /*2310*/  VIADD R0, R0, UR6 ;  /* 0x0000000600007c36 */ /* 0x000fca0008000000 */
[----:B-1----:R-:W-:-:S13]  /*2320*/  ISETP.GE.AND P0, PT, R0, UR4, PT ;  /* 0x0000000400007c0c */ /* 0x002fda000bf06270 */
[----:B------:R-:W-:Y:S05]  /*2330*/  @!P0 BRA `(.L_x_84) ;  /* 0xffffffe4000c8947 */ /* 0x000fea000383ffff */
[----:B------:R-:W-:Y:S05]  /*2340*/  EXIT ;  /* 0x000000000000794d */ /* 0x000fea0003800000 */
        .weak           $__internal_3_$__cuda_sm20_div_rn_f64_full
        .type           $__internal_3_$__cuda_sm20_div_rn_f64_full,@function
        .size           $__internal_3_$__cuda_sm20_div_rn_f64_full,(.L_x_96 - $__internal_3_$__cuda_sm20_div_rn_f64_full)
$__internal_3_$__cuda_sm20_div_rn_f64_full:
[C---:B------:R-:W-:Y:S01]  /*2350*/  FSETP.GEU.AND P0, PT, |R17|.reuse, 1.469367938527859385e-39, PT ;  /* 0x001000001100780b */ /* 0x040fe20003f0e200 */
[--C-:B------:R-:W-:Y:S01]  /*2360*/  IMAD.MOV.U32 R4, RZ, RZ, R8.reuse ;  /* 0x000000ffff047224 */ /* 0x100fe200078e0008 */
[C---:B------:R-:W-:Y:S01]  /*2370*/  LOP3.LUT R2, R17.reuse, 0x800fffff, RZ, 0xc0, !PT ;  /* 0x800fffff11027812 */ /* 0x040fe200078ec0ff */
[----:B------:R-:W-:Y:S01]  /*2380*/  IMAD.MOV.U32 R5, RZ, RZ, R17 ;  /* 0x000000ffff057224 */ /* 0x000fe200078e0011 */
[----:B------:R-:W-:Y:S02]  /*2390*/  LOP3.LUT R22, R17, 0x7ff00000, RZ, 0xc0, !PT ;  /* 0x7ff0000011167812 */ /* 0x000fe400078ec0ff */
[----:B------:R-:W-:Y:S01]  /*23a0*/  LOP3.LUT R3, R2, 0x3ff00000, RZ, 0xfc, !PT ;  /* 0x3ff0000002037812 */ /* 0x000fe200078efcff */
[----:B------:R-:W-:Y:S02]  /*23b0*/  IMAD.MOV.U32 R2, RZ, RZ, R8 ;  /* 0x000000ffff027224 */ /* 0x000fe400078e0008 */
[----:B------:R-:W-:-:S04]  /*23c0*/  IMAD.MOV.U32 R8, RZ, RZ, 0x1 ;  /* 0x00000001ff087424 */ /* 0x000fc800078e00ff */
[----:B------:R-:W-:-:S06]  /*23d0*/  @!P0 DMUL R2, R4, 8.98846567431157953865e+307 ;  /* 0x7fe0000004028828 */ /* 0x000fcc0000000000 */
[----:B------:R-:W0:Y:S02]  /*23e0*/  MUFU.RCP64H R9, R3 ;  /* 0x0000000300097308 */ /* 0x000e240000001800 */
[----:B0-----:R-:W-:-:S08]  /*23f0*/  DFMA R12, R8, -R2, 1 ;  /* 0x3ff00000080c742b */ /* 0x001fd00000000802 */
[----:B------:R-:W-:-:S08]  /*2400*/  DFMA R12, R12, R12, R12 ;  /* 0x0000000c0c0c722b */ /* 0x000fd0000000000c */
[----:B------:R-:W-:Y:S01]  /*2410*/  DFMA R14, R8, R12, R8 ;  /* 0x0000000c080e722b */ /* 0x000fe20000000008 */
[----:B------:R-:W-:Y:S02]  /*2420*/  IMAD.MOV.U32 R13, RZ, RZ, R16 ;  /* 0x000000ffff0d7224 */ /* 0x000fe400078e0010 */
[----:B------:R-:W-:Y:S02]  /*2430*/  IMAD.MOV.U32 R12, RZ, RZ, R7 ;  /* 0x000000ffff0c7224 */ /* 0x000fe400078e0007 */
[----:B------:R-:W-:Y:S01]  /*2440*/  IMAD.MOV.U32 R7, RZ, RZ, 0x1ca00000 ;  /* 0x1ca00000ff077424 */ /* 0x000fe200078e00ff */
[----:B------:R-:W-:Y:S02]  /*2450*/  LOP3.LUT R16, R13, 0x7ff00000, RZ, 0xc0, !PT ;  /* 0x7ff000000d107812 */ /* 0x000fe400078ec0ff */
[----:B------:R-:W-:Y:S01]  /*2460*/  DFMA R18, R14, -R2, 1 ;  /* 0x3ff000000e12742b */ /* 0x000fe20000000802 */
[----:B------:R-:W-:Y:S01]  /*2470*/  IMAD.MOV.U32 R8, RZ, RZ, R12 ;  /* 0x000000ffff087224 */ /* 0x000fe200078e000c */
[----:B------:R-:W-:Y:S01]  /*2480*/  ISETP.GE.U32.AND P1, PT, R16, R22, PT ;  /* 0x000000161000720c */ /* 0x000fe20003f26070 */
[----:B------:R-:W-:-:S03]  /*2490*/  IMAD.MOV.U32 R23, RZ, RZ, R16 ;  /* 0x000000ffff177224 */ /* 0x000fc600078e0010 */
[----:B------:R-:W-:Y:S02]  /*24a0*/  SEL R9, R7, 0x63400000, !P1 ;  /* 0x6340000007097807 */ /* 0x000fe40004800000 */
[----:B------:R-:W-:Y:S01]  /*24b0*/  DFMA R14, R14, R18, R14 ;  /* 0x000000120e0e722b */ /* 0x000fe2000000000e */
[----:B------:R-:W-:Y:S02]  /*24c0*/  FSETP.GEU.AND P1, PT, |R13|, 1.469367938527859385e-39, PT ;  /* 0x001000000d00780b */ /* 0x000fe40003f2e200 */
[----:B------:R-:W-:-:S11]  /*24d0*/  LOP3.LUT R9, R9, 0x800fffff, R13, 0xf8, !PT ;  /* 0x800fffff09097812 */ /* 0x000fd600078ef80d */
[----:B------:R-:W-:Y:S05]  /*24e0*/  @P1 BRA `(.L_x_85) ;  /* 0x0000000000201947 */ /* 0x000fea0003800000 */
[----:B------:R-:W-:Y:S01]  /*24f0*/  LOP3.LUT R17, R5, 0x7ff00000, RZ, 0xc0, !PT ;  /* 0x7ff0000005117812 */ /* 0x000fe200078ec0ff */
[----:B------:R-:W-:-:S03]  /*2500*/  IMAD.MOV.U32 R18, RZ, RZ, RZ ;  /* 0x000000ffff127224 */ /* 0x000fc600078e00ff */
[----:B------:R-:W-:-:S04]  /*2510*/  ISETP.GE.U32.AND P1, PT, R16, R17, PT ;  /* 0x000000111000720c */ /* 0x000fc80003f26070 */
[----:B------:R-:W-:-:S04]  /*2520*/  SEL R17, R7, 0x63400000, !P1 ;  /* 0x6340000007117807 */ /* 0x000fc80004800000 */
[----:B------:R-:W-:-:S04]  /*2530*/  LOP3.LUT R17, R17, 0x80000000, R13, 0xf8, !PT ;  /* 0x8000000011117812 */ /* 0x000fc800078ef80d */
[----:B------:R-:W-:-:S06]  /*2540*/  LOP3.LUT R19, R17, 0x100000, RZ, 0xfc, !PT ;  /* 0x0010000011137812 */ /* 0x000fcc00078efcff */
[----:B------:R-:W-:-:S10]  /*2550*/  DFMA R8, R8, 2, -R18 ;  /* 0x400000000808782b */ /* 0x000fd40000000812 */
[----:B------:R-:W-:-:S07]  /*2560*/  LOP3.LUT R23, R9, 0x7ff00000, RZ, 0xc0, !PT ;  /* 0x7ff0000009177812 */ /* 0x000fce00078ec0ff */
.L_x_85:
[----:B------:R-:W-:Y:S01]  /*2570*/  @!P0 LOP3.LUT R22, R3, 0x7ff00000, RZ, 0xc0, !PT ;  /* 0x7ff0000003168812 */ /* 0x000fe200078ec0ff */
[----:B------:R-:W-:Y:S01]  /*2580*/  VIADD R17, R23, 0xffffffff ;  /* 0xffffffff17117836 */ /* 0x000fe20000000000 */
[----:B------:R-:W-:-:S03]  /*2590*/  DMUL R18, R14, R8 ;  /* 0x000000080e127228 */ /* 0x000fc60000000000 */
[----:B------:R-:W-:Y:S01]  /*25a0*/  VIADD R24, R22, 0xffffffff ;  /* 0xffffffff16187836 */ /* 0x000fe20000000000 */
[----:B------:R-:W-:-:S04]  /*25b0*/  ISETP.GT.U32.AND P0, PT, R17, 0x7feffffe, PT ;  /* 0x7feffffe1100780c */ /* 0x000fc80003f04070 */
[----:B------:R-:W-:Y:S01]  /*25c0*/  ISETP.GT.U32.OR P0, PT, R24, 0x7feffffe, P0 ;  /* 0x7feffffe1800780c */ /* 0x000fe20000704470 */
[----:B------:R-:W-:-:S08]  /*25d0*/  DFMA R20, R18, -R2, R8 ;  /* 0x800000021214722b */ /* 0x000fd00000000008 */
[----:B------:R-:W-:-:S04]  /*25e0*/  DFMA R14, R14, R20, R18 ;  /* 0x000000140e0e722b */ /* 0x000fc80000000012 */
[----:B------:R-:W-:Y:S07]  /*25f0*/  @P0 BRA `(.L_x_86) ;  /* 0x00000000006c0947 */ /* 0x000fee0003800000 */
        /* <DEDUP_REMOVED lines=27> */
.L_x_86:
        /* <DEDUP_REMOVED lines=16> */
.L_x_89:
[----:B------:R-:W-:Y:S01]  /*28b0*/  LOP3.LUT R17, R5, 0x80000, RZ, 0xfc, !PT ;  /* 0x0008000005117812 */ /* 0x000fe200078efcff */
[----:B------:R-:W-:Y:S01]  /*28c0*/  IMAD.MOV.U32 R16, RZ, RZ, R4 ;  /* 0x000000ffff107224 */ /* 0x000fe200078e0004 */
[----:B------:R-:W-:Y:S06]  /*28d0*/  BRA `(.L_x_87) ;  /* 0x0000000000087947 */ /* 0x000fec0003800000 */
.L_x_88:
[----:B------:R-:W-:Y:S01]  /*28e0*/  LOP3.LUT R17, R13, 0x80000, RZ, 0xfc, !PT ;  /* 0x000800000d117812 */ /* 0x000fe200078efcff */
[----:B------:R-:W-:-:S07]  /*28f0*/  IMAD.MOV.U32 R16, RZ, RZ, R12 ;  /* 0x000000ffff107224 */ /* 0x000fce00078e000c */
.L_x_87:
[----:B------:R-:W-:Y:S02]  /*2900*/  IMAD.MOV.U32 R7, RZ, RZ, 0x0 ;  /* 0x00000000ff077424 */ /* 0x000fe400078e00ff */
[----:B------:R-:W-:Y:S02]  /*2910*/  IMAD.MOV.U32 R2, RZ, RZ, R16 ;  /* 0x000000ffff027224 */ /* 0x000fe400078e0010 */
[----:B------:R-:W-:Y:S01]  /*2920*/  IMAD.MOV.U32 R3, RZ, RZ, R17 ;  /* 0x000000ffff037224 */ /* 0x000fe200078e0011 */
[----:B------:R-:W-:Y:S06]  /*2930*/  RET.REL.NODEC R6 `(_Z13moveParticlesdddPdS_iPKdS1_ii) ;  /* 0xffffffd406b07950 */ /* 0x000fec0003c3ffff */
.L_x_90:
        /* <DEDUP_REMOVED lines=12> */
.L_x_96:


//--------------------- .text._Z13calNumDensityPKdiPdii --------------------------
	.section	.text._Z13calNumDensityPKdiPdii,"ax",@progbits
	.align	128
        .global         _Z13calNumDensityPKdiPdii
        .type           _Z13calNumDensityPKdiPdii,@function
        .size           _Z13calNumDensityPKdiPdii,(.L_x_103 - _Z13calNumDensityPKdiPdii)
        .other          _Z13calNumDensityPKdiPdii,@"STO_CUDA_ENTRY STV_DEFAULT"
_Z13calNumDensityPKdiPdii:
.text._Z13calNumDensityPKdiPdii:
[----:B------:R-:W-:Y:S01]  /*0000*/  LDC R1, c[0x0][0x37c] ;  /* 0x0000df00ff017b82 */ /* 0x000fe20000000800 */
[----:B------:R-:W0:Y:S01]  /*0010*/  S2R R4, SR_TID.X ;  /* 0x0000000000047919 */ /* 0x000e220000002100 */
[----:B------:R-:W1:Y:S06]  /*0020*/  LDCU UR6, c[0x0][0x360] ;  /* 0x00006c00ff0677ac */ /* 0x000e6c0008000800 */
[----:B------:R-:W0:Y:S01]  /*0030*/  S2UR UR4, SR_CTAID.X ;  /* 0x00000000000479c3 */ /* 0x000e220000002500 */
[----:B------:R-:W2:Y:S07]  /*0040*/  LDCU UR5, c[0x0][0x388] ;  /* 0x00007100ff0577ac */ /* 0x000eae0008000800 */
[----:B------:R-:W0:Y:S02]  /*0050*/  LDC R3, c[0x0][0x360] ;  /* 0x0000d800ff037b82 */ /* 0x000e240000000800 */
[----:B0-----:R-:W-:-:S05]  /*0060*/  IMAD R4, R3, UR4, R4 ;  /* 0x0000000403047c24 */ /* 0x001fca000f8e0204 */
[----:B--2---:R-:W-:-:S13]  /*0070*/  ISETP.GE.AND P0, PT, R4, UR5, PT ;  /* 0x0000000504007c0c */ /* 0x004fda000bf06270 */
[----:B-1----:R-:W-:Y:S05]  /*0080*/  @P0 EXIT ;  /* 0x000000000000094d */ /* 0x002fea0003800000 */
[----:B------:R-:W0:Y:S01]  /*0090*/  LDC R0, c[0x0][0x398] ;  /* 0x0000e600ff007b82 */ /* 0x000e220000000800 */
[----:B------:R-:W1:Y:S01]  /*00a0*/  LDCU UR4, c[0x0][0x370] ;  /* 0x00006e00ff0477ac */ /* 0x000e620008000800 */
[----:B------:R-:W2:Y:S01]  /*00b0*/  LDCU.64 UR8, c[0x0][0x358] ;  /* 0x00006b00ff0877ac */ /* 0x000ea20008000a00 */
[----:B------:R-:W3:Y:S01]  /*00c0*/  LDCU UR14, c[0x0][0x398] ;  /* 0x00007300ff0e77ac */ /* 0x000ee20008000800 */
[----:B------:R-:W4:Y:S01]  /*00d0*/  LDCU UR16, c[0x0][0x388] ;  /* 0x00007100ff1077ac */ /* 0x000f220008000800 */
[----:B------:R-:W0:Y:S01]  /*00e0*/  LDCU UR10, c[0x0][0x39c] ;  /* 0x00007380ff0a77ac */ /* 0x000e220008000800 */
[----:B------:R-:W0:Y:S02]  /*00f0*/  LDCU.64 UR12, c[0x0][0x390] ;  /* 0x00007200ff0c77ac */ /* 0x000e240008000a00 */
[----:B0-----:R-:W-:Y:S01]  /*0100*/  IABS R0, R0 ;  /* 0x0000000000007213 */ /* 0x001fe20000000000 */
[----:B-1----:R-:W-:-:S03]  /*0110*/  UIMAD UR6, UR6, UR4, URZ ;  /* 0x00000004060672a4 */ /* 0x002fc6000f8e02ff */
[----:B------:R-:W0:Y:S08]  /*0120*/  I2F.RP R5, R0 ;  /* 0x0000000000057306 */ /* 0x000e300000209400 */
[----:B0-----:R-:W0:Y:S02]  /*0130*/  MUFU.RCP R5, R5 ;  /* 0x0000000500057308 */ /* 0x001e240000001000 */
[----:B0-----:R-:W-:-:S06]  /*0140*/  VIADD R2, R5, 0xffffffe ;  /* 0x0ffffffe05027836 */ /* 0x001fcc0000000000 */
[----:B------:R0:W1:Y:S02]  /*0150*/  F2I.FTZ.U32.TRUNC.NTZ R3, R2 ;  /* 0x0000000200037305 */ /* 0x000064000021f000 */
[----:B0-----:R-:W-:Y:S02]  /*0160*/  IMAD.MOV.U32 R2, RZ, RZ, RZ ;  /* 0x000000ffff027224 */ /* 0x001fe400078e00ff */
[----:B-1----:R-:W-:-:S04]  /*0170*/  IMAD.MOV R7, RZ, RZ, -R3 ;  /* 0x000000ffff077224 */ /* 0x002fc800078e0a03 */
[----:B------:R-:W-:-:S04]  /*0180*/  IMAD R5, R7, R0, RZ ;  /* 0x0000000007057224 */ /* 0x000fc800078e02ff */
[----:B------:R-:W-:-:S04]  /*0190*/  IMAD.HI.U32 R2, R3, R5, R2 ;  /* 0x0000000503027227 */ /* 0x000fc800078e0002 */
[----:B--234-:R-:W-:-:S07]  /*01a0*/  IMAD.MOV.U32 R3, RZ, RZ, R4 ;  /* 0x000000ffff037224 */ /* 0x01cfce00078e0004 */
.L_x_91:
[----:B0-----:R-:W0:Y:S01]  /*01b0*/  LDC.64 R4, c[0x0][0x380] ;  /* 0x0000e000ff047b82 */ /* 0x001e220000000a00 */
[----:B------:R-:W-:-:S04]  /*01c0*/  IMAD.SHL.U32 R7, R3, 0x2, RZ ;  /* 0x0000000203077824 */ /* 0x000fc800078e00ff */
[----:B0-----:R-:W-:-:S05]  /*01d0*/  IMAD.WIDE R4, R7, 0x8, R4 ;  /* 0x0000000807047825 */ /* 0x001fca00078e0204 */
[----:B------:R-:W2:Y:S04]  /*01e0*/  LDG.E.64 R10, desc[UR8][R4.64] ;  /* 0x00000008040a7981 */ /* 0x000ea8000c1e1b00 */
[----:B------:R2:W3:Y:S01]  /*01f0*/  LDG.E.64 R14, desc[UR8][R4.64+0x8] ;  /* 0x00000808040e7981 */ /* 0x0004e2000c1e1b00 */
[----:B------:R-:W-:Y:S01]  /*0200*/  IABS R6, UR10 ;  /* 0x0000000a00067c13 */ /* 0x000fe20008000000 */
[----:B------:R-:W-:Y:S01]  /*0210*/  UMOV UR4, URZ ;  /* 0x000000ff00047c82 */ /* 0x000fe20008000000 */
[----:B------:R-:W-:Y:S02]  /*0220*/  LOP3.LUT R23, RZ, UR14, RZ, 0x33, !PT ;  /* 0x0000000eff177c12 */ /* 0x000fe4000f8e33ff */
[----:B------:R-:W-:Y:S02]  /*0230*/  R2UR UR11, R6 ;  /* 0x00000000060b72ca */ /* 0x000fe400000e0000 */
[----:B------:R-:W-:-:S02]  /*0240*/  IABS R6, UR14 ;  /* 0x0000000e00067c13 */ /* 0x000fc40008000000 */
[----:B------:R-:W-:Y:S02]  /*0250*/  ISETP.NE.AND P2, PT, RZ, UR10, PT ;  /* 0x0000000aff007c0c */ /* 0x000fe4000bf45270 */
[----:B------:R-:W-:-:S07]  /*0260*/  R2UR UR15, R6 ;  /* 0x00000000060f72ca */ /* 0x000fce00000e0000 */
[----:B------:R-:W0:Y:S08]  /*0270*/  I2F.RP R8, UR11 ;  /* 0x0000000b00087d06 */ /* 0x000e300008209400 */
[----:B------:R-:W1:Y:S08]  /*0280*/  I2F.RP R17, UR15 ;  /* 0x0000000f00117d06 */ /* 0x000e700008209400 */
[----:B0-----:R-:W0:Y:S08]  /*0290*/  MUFU.RCP R8, R8 ;  /* 0x0000000800087308 */ /* 0x001e300000001000 */
[----:B-1----:R-:W1:Y:S01]  /*02a0*/  MUFU.RCP R17, R17 ;  /* 0x0000001100117308 */ /* 0x002e620000001000 */
[----:B0-----:R-:W-:-:S07]  /*02b0*/  VIADD R16, R8, 0xffffffe ;  /* 0x0ffffffe08107836 */ /* 0x001fce0000000000 */
[----:B------:R-:W0:Y:S01]  /*02c0*/  F2I.FTZ.U32.TRUNC.NTZ R16, R16 ;  /* 0x0000001000107305 */ /* 0x000e22000021f000 */
[----:B-1----:R-:W-:-:S07]  /*02d0*/  VIADD R9, R17, 0xffffffe ;  /* 0x0ffffffe11097836 */ /* 0x002fce0000000000 */
[----:B------:R-:W1:Y:S01]  /*02e0*/  F2I.FTZ.U32.TRUNC.NTZ R9, R9 ;  /* 0x0000000900097305 */ /* 0x000e62000021f000 */
[----:B0-----:R-:W-:Y:S01]  /*02f0*/  R2UR UR5, R16 ;  /* 0x00000000100572ca */ /* 0x001fe200000e0000 */
[----:B-1----:R-:W-:-:S04]  /*0300*/  IMAD.MOV R19, RZ, RZ, -R9 ;  /* 0x000000ffff137224 */ /* 0x002fc800078e0a09 */
[----:B------:R-:W-:-:S08]  /*0310*/  IMAD R19, R19, UR15, RZ ;  /* 0x0000000f13137c24 */ /* 0x000fd0000f8e02ff */
[----:B------:R-:W-:-:S04]  /*0320*/  UIADD3 UR7, UPT, UPT, URZ, -UR5, URZ ;  /* 0x80000005ff077290 */ /* 0x000fc8000fffe0ff */
[----:B------:R-:W-:-:S04]  /*0330*/  UIMAD UR7, UR7, UR11, URZ ;  /* 0x0000000b070772a4 */ /* 0x000fc8000f8e02ff */
[----:B------:R-:W-:Y:S01]  /*0340*/  UIMAD.WIDE.U32 UR4, UR5, UR7, UR4 ;  /* 0x00000007050472a5 */ /* 0x000fe2000f8e0004 */
[----:B--2---:R-:W-:Y:S02]  /*0350*/  DADD R4, R10, 0.5 ;  /* 0x3fe000000a047429 */ /* 0x004fe40000000000 */
[----:B---3--:R-:W-:-:S04]  /*0360*/  DADD R12, R14, 0.5 ;  /* 0x3fe000000e0c7429 */ /* 0x008fc80000000000 */
[----:B------:R-:W0:Y:S08]  /*0370*/  F2I.F64.TRUNC R6, R4 ;  /* 0x0000000400067311 */ /* 0x000e30000030d100 */
[----:B------:R-:W1:Y:S01]  /*0380*/  F2I.F64.TRUNC R7, R12 ;  /* 0x0000000c00077311 */ /* 0x000e62000030d100 */
[----:B0-----:R-:W-:-:S07]  /*0390*/  VIADD R18, R6, 0xffffffff ;  /* 0xffffffff06127836 */ /* 0x001fce0000000000 */
[----:B------:R-:W0:Y:S01]  /*03a0*/  I2F.F64 R4, R6 ;  /* 0x0000000600047312 */ /* 0x000e220000201c00 */
[----:B------:R-:W-:Y:S02]  /*03b0*/  IABS R20, R6 ;  /* 0x0000000600147213 */ /* 0x000fe40000000000 */
[----:B------:R-:W-:Y:S02]  /*03c0*/  IABS R17, R18 ;  /* 0x0000001200117213 */ /* 0x000fe40000000000 */
[----:B------:R-:W-:Y:S01]  /*03d0*/  ISETP.GE.AND P3, PT, R18, RZ, PT ;  /* 0x000000ff1200720c */ /* 0x000fe20003f66270 */
[----:B-1----:R-:W-:Y:S01]  /*03e0*/  VIADD R16, R7, 0xffffffff ;  /* 0xffffffff07107836 */ /* 0x002fe20000000000 */
[----:B------:R-:W-:Y:S01]  /*03f0*/  IABS R22, R7 ;  /* 0x0000000700167213 */ /* 0x000fe20000000000 */
[----:B------:R-:W-:-:S03]  /*0400*/  IMAD.HI.U32 R2, R2, R17, RZ ;  /* 0x0000001102027227 */ /* 0x000fc600078e00ff */
[----:B------:R-:W-:Y:S01]  /*0410*/  IABS R13, R16 ;  /* 0x00000010000d7213 */ /* 0x000fe20000000000 */
[----:B------:R-:W-:Y:S01]  /*0420*/  IMAD.MOV R8, RZ, RZ, -R2 ;  /* 0x000000ffff087224 */ /* 0x000fe200078e0a02 */
[----:B------:R-:W-:Y:S01]  /*0430*/  ISETP.GE.AND P5, PT, R16, RZ, PT ;  /* 0x000000ff1000720c */ /* 0x000fe20003fa6270 */
[----:B0-----:R-:W-:Y:S02]  /*0440*/  DADD R10, R10, -R4 ;  /* 0x000000000a0a7229 */ /* 0x001fe40000000804 */
[----:B------:R-:W-:-:S04]  /*0450*/  IMAD.HI.U32 R2, R13, UR5, RZ ;  /* 0x000000050d027c27 */ /* 0x000fc8000f8e00ff */
[----:B------:R-:W-:Y:S02]  /*0460*/  IMAD.MOV R12, RZ, RZ, -R2 ;  /* 0x000000ffff0c7224 */ /* 0x000fe400078e0a02 */
[----:B------:R-:W-:Y:S02]  /*0470*/  IMAD R17, R8, UR15, R17 ;  /* 0x0000000f08117c24 */ /* 0x000fe4000f8e0211 */
[----:B------:R-:W-:Y:S02]  /*0480*/  IMAD R13, R12, UR11, R13 ;  /* 0x0000000b0c0d7c24 */ /* 0x000fe4000f8e020d */
[----:B------:R-:W-:Y:S01]  /*0490*/  IMAD.MOV.U32 R8, RZ, RZ, RZ ;  /* 0x000000ffff087224 */ /* 0x000fe200078e00ff */
[----:B------:R-:W-:Y:S01]  /*04a0*/  ISETP.GT.U32.AND P0, PT, R0, R17, PT ;  /* 0x000000110000720c */ /* 0x000fe20003f04070 */
[----:B------:R-:W-:Y:S01]  /*04b0*/  VIADD R12, R7, 0x1 ;  /* 0x00000001070c7836 */ /* 0x000fe20000000000 */
[----:B------:R-:W-:Y:S01]  /*04c0*/  ISETP.LT.U32.AND P1, PT, R13, UR11, PT ;  /* 0x0000000b0d007c0c */ /* 0x000fe2000bf21070 */
[----:B------:R-:W-:-:S02]  /*04d0*/  IMAD.HI.U32 R2, R9, R19, R8 ;  /* 0x0000001309027227 */ /* 0x000fc400078e0008 */
[----:B------:R-:W0:Y:S02]  /*04e0*/  I2F.F64 R8, R7 ;  /* 0x0000000700087312 */ /* 0x000e240000201c00 */
[----:B------:R-:W-:Y:S01]  /*04f0*/  IMAD.MOV.U32 R19, RZ, RZ, R20 ;  /* 0x000000ffff137224 */ /* 0x000fe200078e0014 */
[----:B------:R-:W-:-:S03]  /*0500*/  IABS R20, R12 ;  /* 0x0000000c00147213 */ /* 0x000fc60000000000 */
[----:B------:R-:W-:-:S04]  /*0510*/  IMAD.HI.U32 R4, R2, R19, RZ ;  /* 0x0000001302047227 */ /* 0x000fc800078e00ff */
[----:B------:R-:W-:Y:S01]  /*0520*/  @!P0 VIADD R17, R17, -UR15 ;  /* 0x8000000f11118c36 */ /* 0x000fe20008000000 */
[C---:B------:R-:W-:Y:S01]  /*0530*/  ISETP.GE.AND P0, PT, R6.reuse, RZ, PT ;  /* 0x000000ff0600720c */ /* 0x040fe20003f06270 */
[----:B------:R-:W-:Y:S01]  /*0540*/  @!P1 VIADD R13, R13, -UR11 ;  /* 0x8000000b0d0d9c36 */ /* 0x000fe20008000000 */
[----:B------:R-:W-:Y:S01]  /*0550*/  ISETP.NE.AND P1, PT, RZ, UR14, PT ;  /* 0x0000000eff007c0c */ /* 0x000fe2000bf25270 */
[----:B------:R-:W-:Y:S01]  /*0560*/  VIADD R6, R6, 0x1 ;  /* 0x0000000106067836 */ /* 0x000fe20000000000 */
[----:B------:R-:W-:Y:S01]  /*0570*/  ISETP.GT.U32.AND P4, PT, R0, R17, PT ;  /* 0x000000110000720c */ /* 0x000fe20003f84070 */
[----:B------:R-:W-:Y:S01]  /*0580*/  IMAD.HI.U32 R0, R22, UR5, RZ ;  /* 0x0000000516007c27 */ /* 0x000fe2000f8e00ff */
[----:B------:R-:W-:Y:S01]  /*0590*/  ISETP.LT.U32.AND P6, PT, R13, UR11, PT ;  /* 0x0000000b0d007c0c */ /* 0x000fe2000bfc1070 */
[----:B0-----:R-:W-:Y:S01]  /*05a0*/  DADD R14, R14, -R8 ;  /* 0x000000000e0e7229 */ /* 0x001fe20000000808 */
[----:B------:R-:W-:Y:S01]  /*05b0*/  IABS R25, R6 ;  /* 0x0000000600197213 */ /* 0x000fe20000000000 */
[----:B------:R-:W-:-:S02]  /*05c0*/  IMAD.MOV R9, RZ, RZ, -R0 ;  /* 0x000000ffff097224 */ /* 0x000fc400078e0a00 */
[----:B------:R-:W-:Y:S02]  /*05d0*/  IMAD.MOV R4, RZ, RZ, -R4 ;  /* 0x000000ffff047224 */ /* 0x000fe400078e0a04 */
[----:B------:R-:W-:Y:S02]  /*05e0*/  IMAD R22, R9, UR11, R22 ;  /* 0x0000000b09167c24 */ /* 0x000fe4000f8e0216 */
[----:B------:R-:W-:Y:S01]  /*05f0*/  IMAD R5, R4, UR15, R19 ;  /* 0x0000000f04057c24 */ /* 0x000fe2000f8e0213 */
[----:B------:R-:W-:Y:S01]  /*0600*/  DADD R8, -R14, 0.5 ;  /* 0x3fe000000e087429 */ /* 0x000fe20000000100 */
[----:B------:R-:W-:Y:S01]  /*0610*/  @!P4 VIADD R17, R17, -UR15 ;  /* 0x8000000f1111cc36 */ /* 0x000fe20008000000 */
[----:B------:R-:W-:Y:S01]  /*0620*/  ISETP.LT.U32.AND P4, PT, R22, UR11, PT ;  /* 0x0000000b16007c0c */ /* 0x000fe2000bf81070 */
[----:B------:R-:W-:Y:S02]  /*0630*/  @!P6 VIADD R13, R13, -UR11 ;  /* 0x8000000b0d0dec36 */ /* 0x000fe40008000000 */
[----:B------:R-:W-:-:S03]  /*0640*/  IMAD.HI.U32 R4, R20, UR5, RZ ;  /* 0x0000000514047c27 */ /* 0x000fc6000f8e00ff */
[----:B------:R-:W-:Y:S01]  /*0650*/  DMUL R8, R8, R8 ;  /* 0x0000000808087228 */ /* 0x000fe20000000000 */
[----:B------:R-:W-:Y:S01]  /*0660*/  @!P3 IMAD.MOV R17, RZ, RZ, -R17 ;  /* 0x000000ffff11b224 */ /* 0x000fe200078e0a11 */
[----:B------:R-:W-:Y:S01]  /*0670*/  ISETP.GE.AND P3, PT, R7, RZ, PT ;  /* 0x000000ff0700720c */ /* 0x000fe20003f66270 */
[----:B------:R-:W-:Y:S02]  /*0680*/  IMAD.MOV.U32 R27, RZ, RZ, R13 ;  /* 0x000000ffff1b7224 */ /* 0x000fe400078e000d */
[----:B------:R-:W-:Y:S01]  /*0690*/  IMAD.HI.U32 R0, R2, R25, RZ ;  /* 0x0000001902007227 */ /* 0x000fe200078e00ff */
[----:B------:R-:W-:Y:S02]  /*06a0*/  SEL R13, R23, R17, !P1 ;  /* 0x00000011170d7207 */ /* 0x000fe40004800000 */
[----:B------:R-:W-:Y:S01]  /*06b0*/  DMUL R8, R8, 0.5 ;  /* 0x3fe0000008087828 */ /* 0x000fe20000000000 */
[----:B------:R-:W-:Y:S01]  /*06c0*/  IMAD.MOV R19, RZ, RZ, -R4 ;  /* 0x000000ffff137224 */ /* 0x000fe200078e0a04 */
[----:B------:R-:W-:Y:S01]  /*06d0*/  LOP3.LUT R4, RZ, UR10, RZ, 0x33, !PT ;  /* 0x0000000aff047c12 */ /* 0x000fe2000f8e33ff */
[----:B------:R-:W-:Y:S01]  /*06e0*/  @!P5 IMAD.MOV R27, RZ, RZ, -R27 ;  /* 0x000000ffff1bd224 */ /* 0x000fe200078e0a1b */
[----:B------:R-:W-:Y:S01]  /*06f0*/  SHF.R.S32.HI R16, RZ, 0x1f, R13 ;  /* 0x0000001fff107819 */ /* 0x000fe2000001140d */
[----:B------:R-:W-:-:S02]  /*0700*/  IMAD.MOV R24, RZ, RZ, -R0 ;  /* 0x000000ffff187224 */ /* 0x000fc400078e0a00 */
[----:B------:R-:W-:Y:S01]  /*0710*/  IMAD.U32 R0, RZ, RZ, UR15 ;  /* 0x0000000fff007e24 */ /* 0x000fe2000f8e00ff */
[----:B------:R-:W-:Y:S01]  /*0720*/  SEL R27, R4, R27, !P2 ;  /* 0x0000001b041b7207 */ /* 0x000fe20005000000 */
[----:B------:R-:W-:Y:S01]  /*0730*/  IMAD R20, R19, UR11, R20 ;  /* 0x0000000b13147c24 */ /* 0x000fe2000f8e0214 */
[----:B------:R-:W-:Y:S01]  /*0740*/  LOP3.LUT R16, R16, UR14, RZ, 0xc0, !PT ;  /* 0x0000000e10107c12 */ /* 0x000fe2000f8ec0ff */
[----:B------:R-:W-:Y:S01]  /*0750*/  @!P4 VIADD R22, R22, -UR11 ;  /* 0x8000000b1616cc36 */ /* 0x000fe20008000000 */
[----:B------:R-:W-:Y:S01]  /*0760*/  ISETP.GT.U32.AND P6, PT, R0, R5, PT ;  /* 0x000000050000720c */ /* 0x000fe20003fc4070 */
[----:B------:R-:W-:Y:S01]  /*0770*/  IMAD R25, R24, UR15, R25 ;  /* 0x0000000f18197c24 */ /* 0x000fe2000f8e0219 */
[----:B------:R-:W-:Y:S01]  /*0780*/  SHF.R.S32.HI R17, RZ, 0x1f, R27 ;  /* 0x0000001fff117819 */ /* 0x000fe2000001141b */
[----:B------:R-:W-:Y:S01]  /*0790*/  IMAD.IADD R16, R13, 0x1, R16 ;  /* 0x000000010d107824 */ /* 0x000fe200078e0210 */
[----:B------:R-:W-:Y:S01]  /*07a0*/  ISETP.LT.U32.AND P4, PT, R22, UR11, PT ;  /* 0x0000000b16007c0c */ /* 0x000fe2000bf81070 */
[----:B------:R-:W-:Y:S01]  /*07b0*/  DADD R18, -R10, 0.5 ;  /* 0x3fe000000a127429 */ /* 0x000fe20000000100 */
[----:B------:R-:W-:Y:S01]  /*07c0*/  LOP3.LUT R24, R17, UR10, RZ, 0xc0, !PT ;  /* 0x0000000a11187c12 */ /* 0x000fe2000f8ec0ff */
[----:B------:R-:W-:Y:S01]  /*07d0*/  IMAD R21, R16, UR10, RZ ;  /* 0x0000000a10157c24 */ /* 0x000fe2000f8e02ff */
[----:B------:R-:W-:-:S03]  /*07e0*/  ISETP.LT.U32.AND P5, PT, R20, UR11, PT ;  /* 0x0000000b14007c0c */ /* 0x000fc6000bfa1070 */
[----:B------:R-:W-:Y:S01]  /*07f0*/  IMAD.IADD R27, R27, 0x1, R24 ;  /* 0x000000011b1b7824 */ /* 0x000fe200078e0218 */
[----:B------:R-:W-:Y:S01]  /*0800*/  SHF.R.S32.HI R7, RZ, 0x1f, R21 ;  /* 0x0000001fff077819 */ /* 0x000fe20000011415 */
[----:B------:R-:W-:Y:S01]  /*0810*/  @!P6 VIADD R5, R5, -UR15 ;  /* 0x8000000f0505ec36 */ /* 0x000fe20008000000 */
[----:B------:R-:W-:Y:S02]  /*0820*/  DMUL R18, R18, R18 ;  /* 0x0000001212127228 */ /* 0x000fe40000000000 */
[----:B------:R-:W-:Y:S01]  /*0830*/  SHF.R.S32.HI R26, RZ, 0x1f, R27 ;  /* 0x0000001fff1a7819 */ /* 0x000fe2000001141b */
[----:B------:R-:W-:Y:S01]  /*0840*/  @!P4 VIADD R22, R22, -UR11 ;  /* 0x8000000b1616cc36 */ /* 0x000fe20008000000 */
[----:B------:R-:W-:Y:S02]  /*0850*/  IADD3 R13, P6, PT, R21, R27, RZ ;  /* 0x0000001b150d7210 */ /* 0x000fe40007fde0ff */
[----:B------:R-:W-:Y:S01]  /*0860*/  ISETP.GE.AND P4, PT, R12, RZ, PT ;  /* 0x000000ff0c00720c */ /* 0x000fe20003f86270 */
[----:B------:R-:W-:Y:S01]  /*0870*/  @!P5 VIADD R20, R20, -UR11 ;  /* 0x8000000b1414dc36 */ /* 0x000fe20008000000 */
[----:B------:R-:W-:Y:S01]  /*0880*/  ISETP.GT.U32.AND P5, PT, R0, R25, PT ;  /* 0x000000190000720c */ /* 0x000fe20003fa4070 */
[----:B------:R-:W-:Y:S01]  /*0890*/  IMAD.X R16, R7, 0x1, R26, P6 ;  /* 0x0000000107107824 */ /* 0x000fe200030e061a */
[----:B------:R-:W-:Y:S01]  /*08a0*/  LEA R12, P6, R13, UR12, 0x3 ;  /* 0x0000000c0d0c7c11 */ /* 0x000fe2000f8c18ff */
[----:B------:R-:W-:-:S03]  /*08b0*/  DMUL R18, R18, 0.5 ;  /* 0x3fe0000012127828 */ /* 0x000fc60000000000 */
[----:B------:R-:W-:Y:S02]  /*08c0*/  LEA.HI.X R13, R13, UR13, R16, 0x3, P6 ;  /* 0x0000000d0d0d7c11 */ /* 0x000fe4000b0f1c10 */
[----:B------:R-:W-:Y:S01]  /*08d0*/  ISETP.LT.U32.AND P6, PT, R20, UR11, PT ;  /* 0x0000000b14007c0c */ /* 0x000fe2000bfc1070 */
[----:B------:R-:W-:Y:S02]  /*08e0*/  @!P3 IMAD.MOV R22, RZ, RZ, -R22 ;  /* 0x000000ffff16b224 */ /* 0x000fe400078e0a16 */
[----:B------:R-:W-:Y:S02]  /*08f0*/  DMUL R16, R18, R8 ;  /* 0x0000000812107228 */ /* 0x000fe40000000000 */
[----:B------:R-:W-:Y:S01]  /*0900*/  @!P5 VIADD R25, R25, -UR15 ;  /* 0x8000000f1919dc36 */ /* 0x000fe20008000000 */
[----:B------:R-:W-:Y:S02]  /*0910*/  ISETP.GT.U32.AND P5, PT, R0, R5, PT ;  /* 0x000000050000720c */ /* 0x000fe40003fa4070 */
[----:B------:R-:W-:-:S05]  /*0920*/  SEL R22, R4, R22, !P2 ;  /* 0x0000001604167207 */ /* 0x000fca0005000000 */
[----:B------:R-:W-:Y:S01]  /*0930*/  @!P6 VIADD R20, R20, -UR11 ;  /* 0x8000000b1414ec36 */ /* 0x000fe20008000000 */
[----:B------:R-:W-:Y:S01]  /*0940*/  ISETP.GE.AND P6, PT, R6, RZ, PT ;  /* 0x000000ff0600720c */ /* 0x000fe20003fc6270 */
[----:B------:R0:W-:Y:S01]  /*0950*/  REDG.E.ADD.F64.RN.STRONG.GPU desc[UR8][R12.64], R16 ;  /* 0x000000100c0079a6 */ /* 0x0001e2000c12ff08 */
[----:B------:R-:W-:Y:S01]  /*0960*/  ISETP.GT.U32.AND P3, PT, R0, R25, PT ;  /* 0x000000190000720c */ /* 0x000fe20003f64070 */
[----:B------:R-:W-:Y:S01]  /*0970*/  @!P4 IMAD.MOV R20, RZ, RZ, -R20 ;  /* 0x000000ffff14c224 */ /* 0x000fe200078e0a14 */
[----:B------:R-:W-:Y:S01]  /*0980*/  SHF.R.S32.HI R6, RZ, 0x1f, R22 ;  /* 0x0000001fff067819 */ /* 0x000fe20000011416 */
[----:B------:R-:W-:-:S03]  /*0990*/  @!P5 VIADD R5, R5, -UR15 ;  /* 0x8000000f0505dc36 */ /* 0x000fc60008000000 */
[----:B------:R-:W-:Y:S02]  /*09a0*/  SEL R4, R4, R20, !P2 ;  /* 0x0000001404047207 */ /* 0x000fe40005000000 */
[----:B0-----:R-:W-:Y:S01]  /*09b0*/  LOP3.LUT R13, R6, UR10, RZ, 0xc0, !PT ;  /* 0x0000000a060d7c12 */ /* 0x001fe2000f8ec0ff */
[----:B------:R-:W-:Y:S01]  /*09c0*/  IMAD.MOV.U32 R16, RZ, RZ, R5 ;  /* 0x000000ffff107224 */ /* 0x000fe200078e0005 */
[----:B------:R-:W-:-:S03]  /*09d0*/  SHF.R.S32.HI R5, RZ, 0x1f, R4 ;  /* 0x0000001fff057819 */ /* 0x000fc60000011404 */
[----:B------:R-:W-:Y:S02]  /*09e0*/  @!P3 VIADD R25, R25, -UR15 ;  /* 0x8000000f1919bc36 */ /* 0x000fe40008000000 */
[----:B------:R-:W-:Y:S01]  /*09f0*/  IMAD.IADD R22, R22, 0x1, R13 ;  /* 0x0000000116167824 */ /* 0x000fe200078e020d */
[----:B------:R-:W-:Y:S01]  /*0a00*/  LOP3.LUT R5, R5, UR10, RZ, 0xc0, !PT ;  /* 0x0000000a05057c12 */ /* 0x000fe2000f8ec0ff */
[----:B------:R-:W-:Y:S02]  /*0a10*/  @!P0 IMAD.MOV R16, RZ, RZ, -R16 ;  /* 0x000000ffff108224 */ /* 0x000fe400078e0a10 */
[----:B------:R-:W-:Y:S01]  /*0a20*/  @!P6 IMAD.MOV R25, RZ, RZ, -R25 ;  /* 0x000000ffff19e224 */ /* 0x000fe200078e0a19 */
[----:B------:R-:W-:Y:S01]  /*0a30*/  SHF.R.S32.HI R28, RZ, 0x1f, R22 ;  /* 0x0000001fff1c7819 */ /* 0x000fe20000011416 */
[----:B------:R-:W-:Y:S01]  /*0a40*/  IMAD.IADD R6, R4, 0x1, R5 ;  /* 0x0000000104067824 */ /* 0x000fe200078e0205 */
[----:B------:R-:W-:Y:S02]  /*0a50*/  IADD3 R12, P0, PT, R21, R22, RZ ;  /* 0x00000016150c7210 */ /* 0x000fe40007f1e0ff */
[----:B------:R-:W-:-:S02]  /*0a60*/  SEL R5, R23, R16, !P1 ;  /* 0x0000001017057207 */ /* 0x000fc40004800000 */
[----:B------:R-:W-:Y:S01]  /*0a70*/  SEL R23, R23, R25, !P1 ;  /* 0x0000001917177207 */ /* 0x000fe20004800000 */
[----:B------:R-:W-:Y:S01]  /*0a80*/  IMAD.X R13, R7, 0x1, R28, P0 ;  /* 0x00000001070d7824 */ /* 0x000fe200000e061c */
[C---:B------:R-:W-:Y:S02]  /*0a90*/  LEA R20, P0, R12.reuse, UR12, 0x3 ;  /* 0x0000000c0c147c11 */ /* 0x040fe4000f8018ff */
[----:B------:R-:W-:Y:S02]  /*0aa0*/  IADD3 R17, P1, PT, R21, R6, RZ ;  /* 0x0000000615117210 */ /* 0x000fe40007f3e0ff */
[----:B------:R-:W-:Y:S01]  /*0ab0*/  LEA.HI.X R21, R12, UR13, R13, 0x3, P0 ;  /* 0x0000000d0c157c11 */ /* 0x000fe200080f1c0d */
[C---:B------:R-:W-:Y:S01]  /*0ac0*/  DFMA R12, -R14.reuse, R14, 0.75 ;  /* 0x3fe800000e0c742b */ /* 0x040fe2000000010e */
[----:B------:R-:W-:Y:S01]  /*0ad0*/  SHF.R.S32.HI R4, RZ, 0x1f, R6 ;  /* 0x0000001fff047819 */ /* 0x000fe20000011406 */
[----:B------:R-:W-:Y:S01]  /*0ae0*/  DADD R14, R14, 0.5 ;  /* 0x3fe000000e0e7429 */ /* 0x000fe20000000000 */
[----:B------:R-:W-:-:S03]  /*0af0*/  LEA R16, P0, R17, UR12, 0x3 ;  /* 0x0000000c11107c11 */ /* 0x000fc6000f8018ff */
[----:B------:R-:W-:Y:S01]  /*0b00*/  IMAD.X R24, R7, 0x1, R4, P1 ;  /* 0x0000000107187824 */ /* 0x000fe200008e0604 */
[----:B------:R-:W-:-:S03]  /*0b10*/  SHF.R.S32.HI R7, RZ, 0x1f, R5 ;  /* 0x0000001fff077819 */ /* 0x000fc60000011405 */
[----:B------:R-:W-:Y:S01]  /*0b20*/  DMUL R14, R14, R14 ;  /* 0x0000000e0e0e7228 */ /* 0x000fe20000000000 */
[----:B------:R-:W-:Y:S02]  /*0b30*/  LOP3.LUT R7, R7, UR14, RZ, 0xc0, !PT ;  /* 0x0000000e07077c12 */ /* 0x000fe4000f8ec0ff */
[----:B------:R-:W-:Y:S01]  /*0b40*/  LEA.HI.X R17, R17, UR13, R24, 0x3, P0 ;  /* 0x0000000d11117c11 */ /* 0x000fe200080f1c18 */
[----:B------:R-:W-:-:S04]  /*0b50*/  DMUL R24, R18, R12 ;  /* 0x0000000c12187228 */ /* 0x000fc80000000000 */
[----:B------:R-:W-:Y:S01]  /*0b60*/  DMUL R14, R14, 0.5 ;  /* 0x3fe000000e0e7828 */ /* 0x000fe20000000000 */
[----:B------:R-:W-:Y:S02]  /*0b70*/  IMAD.IADD R5, R5, 0x1, R7 ;  /* 0x0000000105057824 */ /* 0x000fe400078e0207 */
[----:B------:R0:W-:Y:S02]  /*0b80*/  REDG.E.ADD.F64.RN.STRONG.GPU desc[UR8][R20.64], R24 ;  /* 0x00000018140079a6 */ /* 0x0001e4000c12ff08 */
[----:B------:R-:W-:-:S03]  /*0b90*/  IMAD R5, R5, UR10, RZ ;  /* 0x0000000a05057c24 */ /* 0x000fc6000f8e02ff */
[----:B------:R-:W-:Y:S02]  /*0ba0*/  DMUL R18, R18, R14 ;  /* 0x0000000e12127228 */ /* 0x000fe40000000000 */
[----:B------:R-:W-:Y:S02]  /*0bb0*/  SHF.R.S32.HI R7, RZ, 0x1f, R5 ;  /* 0x0000001fff077819 */ /* 0x000fe40000011405 */
[----:B------:R-:W-:-:S03]  /*0bc0*/  IADD3 R29, P0, PT, R27, R5, RZ ;  /* 0x000000051b1d7210 */ /* 0x000fc60007f1e0ff */
[----:B------:R1:W-:Y:S02]  /*0bd0*/  REDG.E.ADD.F64.RN.STRONG.GPU desc[UR8][R16.64], R18 ;  /* 0x00000012100079a6 */ /* 0x0003e4000c12ff08 */
[----:B0-----:R-:W-:Y:S01]  /*0be0*/  IMAD.X R20, R26, 0x1, R7, P0 ;  /* 0x000000011a147824 */ /* 0x001fe200000e0607 */
[----:B------:R-:W-:-:S04]  /*0bf0*/  LEA R24, P0, R29, UR12, 0x3 ;  /* 0x0000000c1d187c11 */ /* 0x000fc8000f8018ff */
[----:B------:R-:W-:Y:S01]  /*0c00*/  LEA.HI.X R25, R29, UR13, R20, 0x3, P0 ;  /* 0x0000000d1d197c11 */ /* 0x000fe200080f1c14 */
[----:B-1----:R-:W-:Y:S01]  /*0c10*/  DFMA R16, -R10, R10, 0.75 ;  /* 0x3fe800000a10742b */ /* 0x002fe2000000010a */
[----:B------:R-:W-:-:S07]  /*0c20*/  IADD3 R29, P0, PT, R22, R5, RZ ;  /* 0x00000005161d7210 */ /* 0x000fce0007f1e0ff */
[----:B------:R-:W-:-:S07]  /*0c30*/  DMUL R20, R16, R8 ;  /* 0x0000000810147228 */ /* 0x000fce0000000000 */
[----:B------:R0:W-:Y:S01]  /*0c40*/  REDG.E.ADD.F64.RN.STRONG.GPU desc[UR8][R24.64], R20 ;  /* 0x00000014180079a6 */ /* 0x0001e2000c12ff08 */
[----:B------:R-:W-:Y:S01]  /*0c50*/  DADD R10, R10, 0.5 ;  /* 0x3fe000000a0a7429 */ /* 0x000fe20000000000 */
[----:B0-----:R-:W-:Y:S01]  /*0c60*/  IMAD.X R20, R28, 0x1, R7, P0 ;  /* 0x000000011c147824 */ /* 0x001fe200000e0607 */
[----:B------:R-:W-:-:S04]  /*0c70*/  LEA R18, P0, R29, UR12, 0x3 ;  /* 0x0000000c1d127c11 */ /* 0x000fc8000f8018ff */
[----:B------:R-:W-:Y:S01]  /*0c80*/  LEA.HI.X R19, R29, UR13, R20, 0x3, P0 ;  /* 0x0000000d1d137c11 */ /* 0x000fe200080f1c14 */
[----:B------:R-:W-:Y:S01]  /*0c90*/  DMUL R20, R16, R12 ;  /* 0x0000000c10147228 */ /* 0x000fe20000000000 */
[----:B------:R-:W-:-:S04]  /*0ca0*/  SHF.R.S32.HI R29, RZ, 0x1f, R23 ;  /* 0x0000001fff1d7819 */ /* 0x000fc80000011417 */
[----:B------:R-:W-:Y:S02]  /*0cb0*/  LOP3.LUT R29, R29, UR14, RZ, 0xc0, !PT ;  /* 0x0000000e1d1d7c12 */ /* 0x000fe4000f8ec0ff */
[----:B------:R-:W-:Y:S01]  /*0cc0*/  IADD3 R5, P0, PT, R6, R5, RZ ;  /* 0x0000000506057210 */ /* 0x000fe20007f1e0ff */
[----:B------:R-:W-:Y:S01]  /*0cd0*/  DMUL R10, R10, R10 ;  /* 0x0000000a0a0a7228 */ /* 0x000fe20000000000 */
[----:B------:R0:W-:Y:S01]  /*0ce0*/  REDG.E.ADD.F64.RN.STRONG.GPU desc[UR8][R18.64], R20 ;  /* 0x00000014120079a6 */ /* 0x0001e2000c12ff08 */
[----:B------:R-:W-:Y:S01]  /*0cf0*/  IMAD.IADD R29, R23, 0x1, R29 ;  /* 0x00000001171d7824 */ /* 0x000fe200078e021d */
[----:B------:R-:W-:-:S03]  /*0d00*/  DMUL R16, R16, R14 ;  /* 0x0000000e10107228 */ /* 0x000fc60000000000 */
[----:B------:R-:W-:Y:S02]  /*0d10*/  IMAD R29, R29, UR10, RZ ;  /* 0x0000000a1d1d7c24 */ /* 0x000fe4000f8e02ff */
[----:B------:R-:W-:-:S03]  /*0d20*/  DMUL R10, R10, 0.5 ;  /* 0x3fe000000a0a7828 */ /* 0x000fc60000000000 */
[----:B------:R-:W-:Y:S02]  /*0d30*/  SHF.R.S32.HI R23, RZ, 0x1f, R29 ;  /* 0x0000001fff177819 */ /* 0x000fe4000001141d */
[-C--:B------:R-:W-:Y:S02]  /*0d40*/  IADD3 R27, P1, PT, R27, R29.reuse, RZ ;  /* 0x0000001d1b1b7210 */ /* 0x080fe40007f3e0ff */
[-C--:B0-----:R-:W-:Y:S01]  /*0d50*/  IADD3 R18, P3, PT, R6, R29.reuse, RZ ;  /* 0x0000001d06127210 */ /* 0x081fe20007f7e0ff */
[----:B------:R-:W-:Y:S01]  /*0d60*/  IMAD.X R20, R4, 0x1, R7, P0 ;  /* 0x0000000104147824 */ /* 0x000fe200000e0607 */
[----:B------:R-:W-:Y:S01]  /*0d70*/  LEA R6, P0, R5, UR12, 0x3 ;  /* 0x0000000c05067c11 */ /* 0x000fe2000f8018ff */
[--C-:B------:R-:W-:Y:S01]  /*0d80*/  IMAD.X R26, R26, 0x1, R23.reuse, P1 ;  /* 0x000000011a1a7824 */ /* 0x100fe200008e0617 */
[----:B------:R-:W-:Y:S01]  /*0d90*/  IADD3 R22, P2, PT, R22, R29, RZ ;  /* 0x0000001d16167210 */ /* 0x000fe20007f5e0ff */
[----:B------:R-:W-:Y:S01]  /*0da0*/  VIADD R3, R3, UR6 ;  /* 0x0000000603037c36 */ /* 0x000fe20008000000 */
[----:B------:R-:W-:Y:S01]  /*0db0*/  LEA.HI.X R7, R5, UR13, R20, 0x3, P0 ;  /* 0x0000000d05077c11 */ /* 0x000fe200080f1c14 */
[C---:B------:R-:W-:Y:S01]  /*0dc0*/  DMUL R24, R10.reuse, R12 ;  /* 0x0000000c0a187228 */ /* 0x040fe20000000000 */
[C---:B------:R-:W-:Y:S01]  /*0dd0*/  LEA R20, P0, R27.reuse, UR12, 0x3 ;  /* 0x0000000c1b147c11 */ /* 0x040fe2000f8018ff */
[--C-:B------:R-:W-:Y:S01]  /*0de0*/  IMAD.X R19, R28, 0x1, R23.reuse, P2 ;  /* 0x000000011c137824 */ /* 0x100fe200010e0617 */
[C---:B------:R-:W-:Y:S01]  /*0df0*/  DMUL R8, R10.reuse, R8 ;  /* 0x000000080a087228 */ /* 0x040fe20000000000 */
[----:B------:R-:W-:Y:S01]  /*0e00*/  IMAD.X R23, R4, 0x1, R23, P3 ;  /* 0x0000000104177824 */ /* 0x000fe200018e0617 */
[----:B------:R-:W-:Y:S01]  /*0e10*/  LEA.HI.X R21, R27, UR13, R26, 0x3, P0 ;  /* 0x0000000d1b157c11 */ /* 0x000fe200080f1c1a */
[----:B------:R-:W-:Y:S01]  /*0e20*/  DMUL R10, R10, R14 ;  /* 0x0000000e0a0a7228 */ /* 0x000fe20000000000 */
[----:B------:R-:W-:Y:S01]  /*0e30*/  ISETP.GE.AND P0, PT, R3, UR16, PT ;  /* 0x0000001003007c0c */ /* 0x000fe2000bf06270 */
[----:B------:R0:W-:Y:S01]  /*0e40*/  REDG.E.ADD.F64.RN.STRONG.GPU desc[UR8][R6.64], R16 ;  /* 0x00000010060079a6 */ /* 0x0001e2000c12ff08 */
[----:B------:R-:W-:-:S02]  /*0e50*/  LEA R4, P1, R22, UR12, 0x3 ;  /* 0x0000000c16047c11 */ /* 0x000fc4000f8218ff */
[----:B------:R-:W-:Y:S01]  /*0e60*/  LEA R12, P2, R18, UR12, 0x3 ;  /* 0x0000000c120c7c11 */ /* 0x000fe2000f8418ff */
[----:B------:R0:W-:Y:S01]  /*0e70*/  REDG.E.ADD.F64.RN.STRONG.GPU desc[UR8][R20.64], R8 ;  /* 0x00000008140079a6 */ /* 0x0001e2000c12ff08 */
[----:B------:R-:W-:Y:S02]  /*0e80*/  LEA.HI.X R5, R22, UR13, R19, 0x3, P1 ;  /* 0x0000000d16057c11 */ /* 0x000fe400088f1c13 */
[----:B------:R-:W-:-:S03]  /*0e90*/  LEA.HI.X R13, R18, UR13, R23, 0x3, P2 ;  /* 0x0000000d120d7c11 */ /* 0x000fc600090f1c17 */
[----:B------:R0:W-:Y:S04]  /*0ea0*/  REDG.E.ADD.F64.RN.STRONG.GPU desc[UR8][R4.64], R24 ;  /* 0x00000018040079a6 */ /* 0x0001e8000c12ff08 */
[----:B------:R0:W-:Y:S01]  /*0eb0*/  REDG.E.ADD.F64.RN.STRONG.GPU desc[UR8][R12.64], R10 ;  /* 0x0000000a0c0079a6 */ /* 0x0001e2000c12ff08 */
[----:B------:R-:W-:Y:S05]  /*0ec0*/  @!P0 BRA `(.L_x_91) ;  /* 0xfffffff000b88947 */ /* 0x000fea000383ffff */
[----:B------:R-:W-:Y:S05]  /*0ed0*/  EXIT ;  /* 0x000000000000794d */ /* 0x000fea0003800000 */
.L_x_92:
        /* <DEDUP_REMOVED lines=10> */
.L_x_103:


//--------------------- .nv.shared.reserved.0     --------------------------
	.section	.nv.shared.reserved.0,"aw",@nobits
	.weak		__nv_reservedSMEM_offset_0_alias
	.size		__nv_reservedSMEM_offset_0_alias, 0, 64
	.other		__nv_reservedSMEM_offset_0_alias,@"STO_CUDA_RESERVED_SHARED STV_DEFAULT"
__nv_reservedSMEM_offset_0_alias:
	.zero		0
	.zero		64


//--------------------- .nv.constant0._Z4zeroPdi  --------------------------
	.section	.nv.constant0._Z4zeroPdi,"a",@progbits
	.sectionflags	@""
	.align	4
.nv.constant0._Z4zeroPdi:
	.zero		908


//--------------------- .nv.constant0._Z11setVelocityPdiPKdS1_ --------------------------
	.section	.nv.constant0._Z11setVelocityPdiPKdS1_,"a",@progbits
	.sectionflags	@""
	.align	4
.nv.constant0._Z11setVelocityPdiPKdS1_:
	.zero		928


//--------------------- .nv.constant0._Z11uniformInitPdi --------------------------
	.section	.nv.constant0._Z11uniformInitPdi,"a",@progbits
	.sectionflags	@""
	.align	4
.nv.constant0._Z11uniformInitPdi:
	.zero		908


//--------------------- .nv.constant0._Z16initSolverHelperPdS_S_ii --------------------------
	.section	.nv.constant0._Z16initSolverHelperPdS_S_ii,"a",@progbits
	.sectionflags	@""
	.align	4
.nv.constant0._Z16initSolverHelperPdS_S_ii:
	.zero		928


//--------------------- .nv.constant0._Z15solvePossionFFTPK7double2PS_S2_PKdS4_S4_ii --------------------------
	.section	.nv.constant0._Z15solvePossionFFTPK7double2PS_S2_PKdS4_S4_ii,"a",@progbits
	.sectionflags	@""
	.align	4
.nv.constant0._Z15solvePossionFFTPK7double2PS_S2_PKdS4_S4_ii:
	.zero		952


//--------------------- .nv.constant0._Z13moveParticlesdddPdS_iPKdS1_ii --------------------------
	.section	.nv.constant0._Z13moveParticlesdddPdS_iPKdS1_ii,"a",@progbits
	.sectionflags	@""
	.align	4
.nv.constant0._Z13moveParticlesdddPdS_iPKdS1_ii:
	.zero		968


//--------------------- .nv.constant0._Z13calNumDensityPKdiPdii --------------------------
	.section	.nv.constant0._Z13calNumDensityPKdiPdii,"a",@progbits
	.sectionflags	@""
	.align	4
.nv.constant0._Z13calNumDensityPKdiPdii:
	.zero		928


//--------------------- SYMBOLS --------------------------

	.type		.nv.reservedSmem.offset0,@object
	.size		.nv.reservedSmem.offset0,0x4
